	.target	sm_90a

	.elftype	@"ET_EXEC"


//--------------------- .note.nv.tkinfo           --------------------------
	.section	.note.nv.tkinfo,"",@"SHT_NOTE"
	.sectionflags	@"SHF_NOTE_NV_TKINFO"
	.tkinfo
        /*0018*/ 	.word	0x00000002
        /*0030*/ 	.string	""
        /*0030*/ 	.string	"ptxas"
        /*0030*/ 	.string	"Cuda compilation tools, release 13.0, V13.0.88"
        /*0030*/ 	.string	"Build cuda_13.0.r13.0/compiler.36424714_0"
        /*0030*/ 	.string	"-v  -suppress-debug-info  -lineinfo  -arch sm_90a "



//--------------------- .note.nv.cuinfo           --------------------------
	.section	.note.nv.cuinfo,"",@"SHT_NOTE"
	.sectionflags	@"SHF_NOTE_NV_CUINFO"
        /*0018*/ 	.short	0x0002
        /*001a*/ 	.short	0x005a
        /*001c*/ 	.short	0x0082
	.zero		2


//--------------------- .nv.info                  --------------------------
	.section	.nv.info,"",@"SHT_CUDA_INFO"
	.align	4


	//----- nvinfo : EIATTR_REGCOUNT
	.align		4
        /*0000*/ 	.byte	0x04, 0x2f
        /*0002*/ 	.short	(.L_1 - .L_0)
	.align		4
.L_0:
        /*0004*/ 	.word	index@(matmul_kernel)
        /*0008*/ 	.word	0x00000068


	//----- nvinfo : EIATTR_FRAME_SIZE
	.align		4
.L_1:
        /*000c*/ 	.byte	0x04, 0x11
        /*000e*/ 	.short	(.L_3 - .L_2)
	.align		4
.L_2:
        /*0010*/ 	.word	index@(matmul_kernel)
        /*0014*/ 	.word	0x00000000


	//----- nvinfo : EIATTR_MIN_STACK_SIZE
	.align		4
.L_3:
        /*0018*/ 	.byte	0x04, 0x12
        /*001a*/ 	.short	(.L_5 - .L_4)
	.align		4
.L_4:
        /*001c*/ 	.word	index@(matmul_kernel)
        /*0020*/ 	.word	0x00000000
.L_5:


//--------------------- .nv.compat                --------------------------
	.section	.nv.compat,"",@"SHT_CUDA_COMPAT_INFO"
	.align	4
        /*0000*/ 	.byte	0x02, 0x09, 0x01, 0x00, 0x02, 0x02, 0x01, 0x00, 0x02, 0x05, 0x05, 0x00, 0x03, 0x07, 0x01, 0x01
        /*0010*/ 	.byte	0x02, 0x03, 0x00, 0x00, 0x02, 0x06, 0x01, 0x00, 0x04, 0x0b, 0x08, 0x00, 0x00, 0x00, 0x00, 0x00
        /*0020*/ 	.byte	0x00, 0x00, 0x00, 0x00


//--------------------- .nv.info.matmul_kernel    --------------------------
	.section	.nv.info.matmul_kernel,"",@"SHT_CUDA_INFO"
	.sectionflags	@""
	.align	4


	//----- nvinfo : EIATTR_CUDA_API_VERSION
	.align		4
        /*0000*/ 	.byte	0x04, 0x37
        /*0002*/ 	.short	(.L_7 - .L_6)
.L_6:
        /*0004*/ 	.word	0x00000082


	//----- nvinfo : EIATTR_KPARAM_INFO
	.align		4
.L_7:
        /*0008*/ 	.byte	0x04, 0x17
        /*000a*/ 	.short	(.L_9 - .L_8)
.L_8:
        /*000c*/ 	.word	0x00000000
        /*0010*/ 	.short	0x000d
        /*0012*/ 	.short	0x0048
        /*0014*/ 	.byte	0x00, 0xf4, 0x21, 0x00


	//----- nvinfo : EIATTR_KPARAM_INFO
	.align		4
.L_9:
        /*0018*/ 	.byte	0x04, 0x17
        /*001a*/ 	.short	(.L_11 - .L_10)
.L_10:
        /*001c*/ 	.word	0x00000000
        /*0020*/ 	.short	0x000c
        /*0022*/ 	.short	0x0040
        /*0024*/ 	.byte	0x00, 0xf4, 0x21, 0x00


	//----- nvinfo : EIATTR_KPARAM_INFO
	.align		4
.L_11:
        /*0028*/ 	.byte	0x04, 0x17
        /*002a*/ 	.short	(.L_13 - .L_12)
.L_12:
        /*002c*/ 	.word	0x00000000
        /*0030*/ 	.short	0x000b
        /*0032*/ 	.short	0x0038
        /*0034*/ 	.byte	0x00, 0xf0, 0x11, 0x00


	//----- nvinfo : EIATTR_KPARAM_INFO
	.align		4
.L_13:
        /*0038*/ 	.byte	0x04, 0x17
        /*003a*/ 	.short	(.L_15 - .L_14)
.L_14:
        /*003c*/ 	.word	0x00000000
        /*0040*/ 	.short	0x000a
        /*0042*/ 	.short	0x0034
        /*0044*/ 	.byte	0x00, 0xf0, 0x11, 0x00


	//----- nvinfo : EIATTR_KPARAM_INFO
	.align		4
.L_15:
        /*0048*/ 	.byte	0x04, 0x17
        /*004a*/ 	.short	(.L_17 - .L_16)
.L_16:
        /*004c*/ 	.word	0x00000000
        /*0050*/ 	.short	0x0009
        /*0052*/ 	.short	0x0030
        /*0054*/ 	.byte	0x00, 0xf0, 0x11, 0x00


	//----- nvinfo : EIATTR_KPARAM_INFO
	.align		4
.L_17:
        /*0058*/ 	.byte	0x04, 0x17
        /*005a*/ 	.short	(.L_19 - .L_18)
.L_18:
        /*005c*/ 	.word	0x00000000
        /*0060*/ 	.short	0x0008
        /*0062*/ 	.short	0x002c
        /*0064*/ 	.byte	0x00, 0xf0, 0x11, 0x00


	//----- nvinfo : EIATTR_KPARAM_INFO
	.align		4
.L_19:
        /*0068*/ 	.byte	0x04, 0x17
        /*006a*/ 	.short	(.L_21 - .L_20)
.L_20:
        /*006c*/ 	.word	0x00000000
        /*0070*/ 	.short	0x0007
        /*0072*/ 	.short	0x0028
        /*0074*/ 	.byte	0x00, 0xf0, 0x11, 0x00


	//----- nvinfo : EIATTR_KPARAM_INFO
	.align		4
.L_21:
        /*0078*/ 	.byte	0x04, 0x17
        /*007a*/ 	.short	(.L_23 - .L_22)
.L_22:
        /*007c*/ 	.word	0x00000000
        /*0080*/ 	.short	0x0006
        /*0082*/ 	.short	0x0024
        /*0084*/ 	.byte	0x00, 0xf0, 0x11, 0x00


	//----- nvinfo : EIATTR_KPARAM_INFO
	.align		4
.L_23:
        /*0088*/ 	.byte	0x04, 0x17
        /*008a*/ 	.short	(.L_25 - .L_24)
.L_24:
        /*008c*/ 	.word	0x00000000
        /*0090*/ 	.short	0x0005
        /*0092*/ 	.short	0x0020
        /*0094*/ 	.byte	0x00, 0xf0, 0x11, 0x00


	//----- nvinfo : EIATTR_KPARAM_INFO
	.align		4
.L_25:
        /*0098*/ 	.byte	0x04, 0x17
        /*009a*/ 	.short	(.L_27 - .L_26)
.L_26:
        /*009c*/ 	.word	0x00000000
        /*00a0*/ 	.short	0x0004
        /*00a2*/ 	.short	0x001c
        /*00a4*/ 	.byte	0x00, 0xf0, 0x11, 0x00


	//----- nvinfo : EIATTR_KPARAM_INFO
	.align		4
.L_27:
        /*00a8*/ 	.byte	0x04, 0x17
        /*00aa*/ 	.short	(.L_29 - .L_28)
.L_28:
        /*00ac*/ 	.word	0x00000000
        /*00b0*/ 	.short	0x0003
        /*00b2*/ 	.short	0x0018
        /*00b4*/ 	.byte	0x00, 0xf0, 0x11, 0x00


	//----- nvinfo : EIATTR_KPARAM_INFO
	.align		4
.L_29:
        /*00b8*/ 	.byte	0x04, 0x17
        /*00ba*/ 	.short	(.L_31 - .L_30)
.L_30:
        /*00bc*/ 	.word	0x00000000
        /*00c0*/ 	.short	0x0002
        /*00c2*/ 	.short	0x0010
        /*00c4*/ 	.byte	0x00, 0xf4, 0x21, 0x00


	//----- nvinfo : EIATTR_KPARAM_INFO
	.align		4
.L_31:
        /*00c8*/ 	.byte	0x04, 0x17
        /*00ca*/ 	.short	(.L_33 - .L_32)
.L_32:
        /*00cc*/ 	.word	0x00000000
        /*00d0*/ 	.short	0x0001
        /*00d2*/ 	.short	0x0008
        /*00d4*/ 	.byte	0x00, 0xf4, 0x21, 0x00


	//----- nvinfo : EIATTR_KPARAM_INFO
	.align		4
.L_33:
        /*00d8*/ 	.byte	0x04, 0x17
        /*00da*/ 	.short	(.L_35 - .L_34)
.L_34:
        /*00dc*/ 	.word	0x00000000
        /*00e0*/ 	.short	0x0000
        /*00e2*/ 	.short	0x0000
        /*00e4*/ 	.byte	0x00, 0xf4, 0x21, 0x00


	//----- nvinfo : EIATTR_SPARSE_MMA_MASK
	.align		4
.L_35:
        /*00e8*/ 	.byte	0x03, 0x50
        /*00ea*/ 	.short	0x0000


	//----- nvinfo : EIATTR_MAXREG_COUNT
	.align		4
        /*00ec*/ 	.byte	0x03, 0x1b
        /*00ee*/ 	.short	0x00ff


	//----- nvinfo : EIATTR_NUM_BARRIERS
	.align		4
        /*00f0*/ 	.byte	0x02, 0x4c
        /*00f2*/ 	.byte	0x01
	.zero		1


	//----- nvinfo : EIATTR_MERCURY_ISA_VERSION
	.align		4
        /*00f4*/ 	.byte	0x03, 0x5f
        /*00f6*/ 	.short	0x0101


	//----- nvinfo : EIATTR_EXIT_INSTR_OFFSETS
	.align		4
        /*00f8*/ 	.byte	0x04, 0x1c
        /*00fa*/ 	.short	(.L_37 - .L_36)


	//   ....[0]....
.L_36:
        /*00fc*/ 	.word	0x00002c50


	//   ....[1]....
        /*0100*/ 	.word	0x00002c80


	//----- nvinfo : EIATTR_REQNTID
	.align		4
.L_37:
        /*0104*/ 	.byte	0x04, 0x10
        /*0106*/ 	.short	(.L_39 - .L_38)
.L_38:
        /*0108*/ 	.word	0x00000040
        /*010c*/ 	.word	0x00000001
        /*0110*/ 	.word	0x00000001


	//----- nvinfo : EIATTR_CBANK_PARAM_SIZE
	.align		4
.L_39:
        /*0114*/ 	.byte	0x03, 0x19
        /*0116*/ 	.short	0x0050


	//----- nvinfo : EIATTR_PARAM_CBANK
	.align		4
        /*0118*/ 	.byte	0x04, 0x0a
        /*011a*/ 	.short	(.L_41 - .L_40)
	.align		4
.L_40:
        /*011c*/ 	.word	index@(.nv.constant0.matmul_kernel)
        /*0120*/ 	.short	0x0210
        /*0122*/ 	.short	0x0050


	//----- nvinfo : EIATTR_SW_WAR
	.align		4
.L_41:
        /*0124*/ 	.byte	0x04, 0x36
        /*0126*/ 	.short	(.L_43 - .L_42)
.L_42:
        /*0128*/ 	.word	0x00000008
.L_43:


//--------------------- .nv.callgraph             --------------------------
	.section	.nv.callgraph,"",@"SHT_CUDA_CALLGRAPH"
	.align	4
	.sectionentsize	8
	.align		4
        /*0000*/ 	.word	0x00000000
	.align		4
        /*0004*/ 	.word	0xffffffff
	.align		4
        /*0008*/ 	.word	0x00000000
	.align		4
        /*000c*/ 	.word	0xfffffffe
	.align		4
        /*0010*/ 	.word	0x00000000
	.align		4
        /*0014*/ 	.word	0xfffffffd
	.align		4
        /*0018*/ 	.word	0x00000000
	.align		4
        /*001c*/ 	.word	0xfffffffc


//--------------------- .text.matmul_kernel       --------------------------
	.section	.text.matmul_kernel,"ax",@progbits
	.align	128
        .global         matmul_kernel
        .type           matmul_kernel,@function
        .size           matmul_kernel,(.L_x_3 - matmul_kernel)
        .other          matmul_kernel,@"STO_CUDA_ENTRY STV_DEFAULT"
matmul_kernel:
.text.matmul_kernel:
[----:B------:R-:W-:Y:S08]  /*0000*/  LDC R1, c[0x0][0x28] ;  /* 0x00000a00ff017b82 */ /* 0x000ff00000000800 */
[----:B------:R-:W0:Y:S01]  /*0010*/  LDC.64 R12, c[0x0][0x228] ;  /* 0x00008a00ff0c7b82 */ /* 0x000e220000000a00 */
[----:B------:R-:W1:Y:S01]  /*0020*/  S2R R5, SR_CTAID.X ;  /* 0x0000000000057919 */ /* 0x000e620000002500 */
[----:B------:R-:W-:Y:S01]  /*0030*/  UMOV UR4, 0x400 ;  /* 0x0000040000047882 */ /* 0x000fe20000000000 */
[----:B------:R-:W-:-:S05]  /*0040*/  ULDC.64 UR6, c[0x0][0x208] ;  /* 0x0000820000067ab9 */ /* 0x000fca0000000a00 */
[----:B------:R-:W2:Y:S08]  /*0050*/  LDC R57, c[0x0][0x230] ;  /* 0x00008c00ff397b82 */ /* 0x000eb00000000800 */
[----:B------:R-:W3:Y:S01]  /*0060*/  S2UR UR5, SR_CgaCtaId ;  /* 0x00000000000579c3 */ /* 0x000ee20000008800 */
[----:B0-----:R-:W-:-:S05]  /*0070*/  VIADD R0, R13, 0xf ;  /* 0x0000000f0d007836 */ /* 0x001fca0000000000 */
[----:B------:R-:W-:Y:S01]  /*0080*/  SHF.R.S32.HI R3, RZ, 0x1f, R0 ;  /* 0x0000001fff037819 */ /* 0x000fe20000011400 */
[----:B--2---:R-:W-:-:S03]  /*0090*/  VIADD R57, R57, 0x3f ;  /* 0x0000003f39397836 */ /* 0x004fc60000000000 */
[----:B------:R-:W-:Y:S02]  /*00a0*/  LEA.HI R3, R3, R0, RZ, 0x4 ;  /* 0x0000000003037211 */ /* 0x000fe400078f20ff */
[----:B-1----:R-:W-:Y:S02]  /*00b0*/  IABS R8, R5 ;  /* 0x0000000500087213 */ /* 0x002fe40000000000 */
[----:B------:R-:W-:Y:S01]  /*00c0*/  SHF.R.S32.HI R3, RZ, 0x4, R3 ;  /* 0x00000004ff037819 */ /* 0x000fe20000011403 */
[----:B---3--:R-:W-:-:S04]  /*00d0*/  ULEA UR4, UR5, UR4, 0x18 ;  /* 0x0000000405047291 */ /* 0x008fc8000f8ec03f */
[----:B------:R-:W-:-:S05]  /*00e0*/  IMAD.SHL.U32 R4, R3, 0x8, RZ ;  /* 0x0000000803047824 */ /* 0x000fca00078e00ff */
[-C--:B------:R-:W-:Y:S02]  /*00f0*/  IABS R7, R4.reuse ;  /* 0x0000000400077213 */ /* 0x080fe40000000000 */
[----:B------:R-:W-:Y:S02]  /*0100*/  IABS R10, R4 ;  /* 0x00000004000a7213 */ /* 0x000fe40000000000 */
[----:B------:R-:W0:Y:S08]  /*0110*/  I2F.RP R0, R7 ;  /* 0x0000000700007306 */ /* 0x000e300000209400 */
[----:B0-----:R-:W0:Y:S02]  /*0120*/  MUFU.RCP R0, R0 ;  /* 0x0000000000007308 */ /* 0x001e240000001000 */
[----:B0-----:R-:W-:-:S02]  /*0130*/  VIADD R2, R0, 0xffffffe ;  /* 0x0ffffffe00027836 */ /* 0x001fc40000000000 */
[----:B------:R-:W-:-:S04]  /*0140*/  IMAD.MOV R0, RZ, RZ, -R10 ;  /* 0x000000ffff007224 */ /* 0x000fc800078e0a0a */
[----:B------:R0:W1:Y:S02]  /*0150*/  F2I.FTZ.U32.TRUNC.NTZ R3, R2 ;  /* 0x0000000200037305 */ /* 0x000064000021f000 */
[----:B0-----:R-:W-:Y:S02]  /*0160*/  IMAD.MOV.U32 R2, RZ, RZ, RZ ;  /* 0x000000ffff027224 */ /* 0x001fe400078e00ff */
[----:B-1----:R-:W-:-:S04]  /*0170*/  IMAD.MOV R6, RZ, RZ, -R3 ;  /* 0x000000ffff067224 */ /* 0x002fc800078e0a03 */
[----:B------:R-:W-:Y:S02]  /*0180*/  IMAD R9, R6, R7, RZ ;  /* 0x0000000706097224 */ /* 0x000fe400078e02ff */
[----:B------:R-:W-:Y:S02]  /*0190*/  IMAD.MOV.U32 R6, RZ, RZ, R8 ;  /* 0x000000ffff067224 */ /* 0x000fe400078e0008 */
[----:B------:R-:W-:-:S06]  /*01a0*/  IMAD.HI.U32 R3, R3, R9, R2 ;  /* 0x0000000903037227 */ /* 0x000fcc00078e0002 */
[----:B------:R-:W-:-:S04]  /*01b0*/  IMAD.HI.U32 R3, R3, R6, RZ ;  /* 0x0000000603037227 */ /* 0x000fc800078e00ff */
[----:B------:R-:W-:-:S05]  /*01c0*/  IMAD R0, R3, R0, R6 ;  /* 0x0000000003007224 */ /* 0x000fca00078e0206 */
[----:B------:R-:W-:-:S13]  /*01d0*/  ISETP.GT.U32.AND P1, PT, R7, R0, PT ;  /* 0x000000000700720c */ /* 0x000fda0003f24070 */
[----:B------:R-:W-:Y:S02]  /*01e0*/  @!P1 IMAD.IADD R0, R0, 0x1, -R7 ;  /* 0x0000000100009824 */ /* 0x000fe400078e0a07 */
[----:B------:R-:W-:Y:S01]  /*01f0*/  @!P1 VIADD R3, R3, 0x1 ;  /* 0x0000000103039836 */ /* 0x000fe20000000000 */
[----:B------:R-:W-:Y:S02]  /*0200*/  ISETP.NE.AND P1, PT, R4, RZ, PT ;  /* 0x000000ff0400720c */ /* 0x000fe40003f25270 */
[----:B------:R-:W-:Y:S02]  /*0210*/  ISETP.GE.U32.AND P0, PT, R0, R7, PT ;  /* 0x000000070000720c */ /* 0x000fe40003f06070 */
[----:B------:R-:W-:-:S04]  /*0220*/  LOP3.LUT R0, R5, R4, RZ, 0x3c, !PT ;  /* 0x0000000405007212 */ /* 0x000fc800078e3cff */
[----:B------:R-:W-:Y:S01]  /*0230*/  ISETP.GE.AND P2, PT, R0, RZ, PT ;  /* 0x000000ff0000720c */ /* 0x000fe20003f46270 */
[----:B------:R-:W-:-:S06]  /*0240*/  VIADD R0, R12, 0xf ;  /* 0x0000000f0c007836 */ /* 0x000fcc0000000000 */
[----:B------:R-:W-:-:S04]  /*0250*/  @P0 VIADD R3, R3, 0x1 ;  /* 0x0000000103030836 */ /* 0x000fc80000000000 */
[----:B------:R-:W-:Y:S01]  /*0260*/  IMAD.MOV.U32 R2, RZ, RZ, R3 ;  /* 0x000000ffff027224 */ /* 0x000fe200078e0003 */
[----:B------:R-:W-:-:S03]  /*0270*/  SHF.R.S32.HI R3, RZ, 0x1f, R0 ;  /* 0x0000001fff037819 */ /* 0x000fc60000011400 */
[----:B------:R-:W-:Y:S01]  /*0280*/  @!P2 IMAD.MOV R2, RZ, RZ, -R2 ;  /* 0x000000ffff02a224 */ /* 0x000fe200078e0a02 */
[----:B------:R-:W-:Y:S02]  /*0290*/  @!P1 LOP3.LUT R2, RZ, R4, RZ, 0x33, !PT ;  /* 0x00000004ff029212 */ /* 0x000fe400078e33ff */
[----:B------:R-:W-:-:S03]  /*02a0*/  LEA.HI R3, R3, R0, RZ, 0x4 ;  /* 0x0000000003037211 */ /* 0x000fc600078f20ff */
[----:B------:R-:W-:Y:S02]  /*02b0*/  IMAD.SHL.U32 R8, R2, 0x8, RZ ;  /* 0x0000000802087824 */ /* 0x000fe400078e00ff */
[----:B------:R-:W-:-:S03]  /*02c0*/  IMAD.MOV R2, RZ, RZ, -R2 ;  /* 0x000000ffff027224 */ /* 0x000fc600078e0a02 */
[----:B------:R-:W-:Y:S01]  /*02d0*/  LEA.HI.SX32 R3, R3, -R8, 0x1c ;  /* 0x8000000803037211 */ /* 0x000fe200078fe2ff */
[----:B------:R-:W-:-:S03]  /*02e0*/  IMAD R4, R4, R2, R5 ;  /* 0x0000000204047224 */ /* 0x000fc600078e0205 */
[----:B------:R-:W-:Y:S02]  /*02f0*/  VIMNMX R11, R3, 0x8, PT ;  /* 0x00000008030b7848 */ /* 0x000fe40003fe0100 */
[----:B------:R-:W-:Y:S02]  /*0300*/  IABS R9, R4 ;  /* 0x0000000400097213 */ /* 0x000fe40000000000 */
[----:B------:R-:W-:-:S04]  /*0310*/  IABS R7, R11 ;  /* 0x0000000b00077213 */ /* 0x000fc80000000000 */
[----:B------:R-:W0:Y:S08]  /*0320*/  I2F.RP R0, R7 ;  /* 0x0000000700007306 */ /* 0x000e300000209400 */
[----:B0-----:R-:W0:Y:S02]  /*0330*/  MUFU.RCP R0, R0 ;  /* 0x0000000000007308 */ /* 0x001e240000001000 */
[----:B0-----:R-:W-:-:S06]  /*0340*/  VIADD R3, R0, 0xffffffe ;  /* 0x0ffffffe00037836 */ /* 0x001fcc0000000000 */
[----:B------:R-:W0:Y:S02]  /*0350*/  F2I.FTZ.U32.TRUNC.NTZ R3, R3 ;  /* 0x0000000300037305 */ /* 0x000e24000021f000 */
[----:B0-----:R-:W-:-:S04]  /*0360*/  IMAD.MOV R6, RZ, RZ, -R3 ;  /* 0x000000ffff067224 */ /* 0x001fc800078e0a03 */
[----:B------:R-:W-:Y:S01]  /*0370*/  IMAD.MOV.U32 R2, RZ, RZ, R6 ;  /* 0x000000ffff027224 */ /* 0x000fe200078e0006 */
[----:B------:R-:W-:-:S03]  /*0380*/  IABS R6, R11 ;  /* 0x0000000b00067213 */ /* 0x000fc60000000000 */
[----:B------:R-:W-:Y:S02]  /*0390*/  IMAD R5, R2, R7, RZ ;  /* 0x0000000702057224 */ /* 0x000fe400078e02ff */
[----:B------:R-:W-:Y:S02]  /*03a0*/  IMAD.MOV.U32 R2, RZ, RZ, RZ ;  /* 0x000000ffff027224 */ /* 0x000fe400078e00ff */
[----:B------:R-:W-:Y:S02]  /*03b0*/  IMAD.MOV R0, RZ, RZ, -R6 ;  /* 0x000000ffff007224 */ /* 0x000fe400078e0a06 */
        /* <DEDUP_REMOVED lines=9> */
[----:B------:R-:W-:Y:S02]  /*0450*/  ISETP.GE.AND P2, PT, R0, RZ, PT ;  /* 0x000000ff0000720c */ /* 0x000fe40003f46270 */
[----:B------:R-:W0:Y:S05]  /*0460*/  S2R R0, SR_TID.X ;  /* 0x0000000000007919 */ /* 0x000e2a0000002100 */
[----:B------:R-:W-:Y:S01]  /*0470*/  @P0 VIADD R2, R2, 0x1 ;  /* 0x0000000102020836 */ /* 0x000fe20000000000 */
[----:B------:R-:W-:-:S03]  /*0480*/  ISETP.GT.AND P0, PT, R57, 0x3f, PT ;  /* 0x0000003f3900780c */ /* 0x000fc60003f04270 */
[----:B------:R-:W-:-:S04]  /*0490*/  IMAD.MOV.U32 R6, RZ, RZ, R2 ;  /* 0x000000ffff067224 */ /* 0x000fc800078e0002 */
[----:B------:R-:W-:Y:S01]  /*04a0*/  @!P2 IMAD.MOV R6, RZ, RZ, -R6 ;  /* 0x000000ffff06a224 */ /* 0x000fe200078e0a06 */
[----:B------:R-:W-:-:S05]  /*04b0*/  @!P1 LOP3.LUT R6, RZ, R11, RZ, 0x33, !PT ;  /* 0x0000000bff069212 */ /* 0x000fca00078e33ff */
[----:B------:R-:W-:Y:S01]  /*04c0*/  IMAD.MOV R2, RZ, RZ, -R6 ;  /* 0x000000ffff027224 */ /* 0x000fe200078e0a06 */
[----:B------:R-:W-:Y:S01]  /*04d0*/  @!P0 PRMT R28, RZ, 0x7610, R28 ;  /* 0x00007610ff1c8816 */ /* 0x000fe2000000001c */
[----:B------:R-:W-:Y:S01]  /*04e0*/  IMAD.SHL.U32 R6, R6, 0x10, RZ ;  /* 0x0000001006067824 */ /* 0x000fe200078e00ff */
[----:B------:R-:W-:Y:S01]  /*04f0*/  @!P0 PRMT R30, RZ, 0x7610, R30 ;  /* 0x00007610ff1e8816 */ /* 0x000fe2000000001e */
[----:B------:R-:W-:Y:S01]  /*0500*/  IMAD R2, R11, R2, R4 ;  /* 0x000000020b027224 */ /* 0x000fe200078e0204 */
[----:B------:R-:W-:Y:S02]  /*0510*/  @!P0 PRMT R28, R28, 0x5410, RZ ;  /* 0x000054101c1c8816 */ /* 0x000fe400000000ff */
[----:B------:R-:W-:Y:S01]  /*0520*/  @!P0 PRMT R30, R30, 0x5410, RZ ;  /* 0x000054101e1e8816 */ /* 0x000fe200000000ff */
[----:B------:R-:W-:Y:S01]  /*0530*/  IMAD.IADD R2, R8, 0x1, R2 ;  /* 0x0000000108027824 */ /* 0x000fe200078e0202 */
[----:B0-----:R-:W-:Y:S02]  /*0540*/  LOP3.LUT R3, R0, 0xf, RZ, 0xc0, !PT ;  /* 0x0000000f00037812 */ /* 0x001fe400078ec0ff */
[----:B------:R-:W-:-:S03]  /*0550*/  SHF.R.U32.HI R4, RZ, 0x4, R0 ;  /* 0x00000004ff047819 */ /* 0x000fc60000011600 */
[----:B------:R-:W-:Y:S01]  /*0560*/  IMAD R2, R2, 0x10, R3 ;  /* 0x0000001002027824 */ /* 0x000fe200078e0203 */
[----:B------:R-:W-:Y:S01]  /*0570*/  SGXT.U32 R3, R4, 0x2 ;  /* 0x000000020403781a */ /* 0x000fe20000000000 */
[----:B------:R-:W-:Y:S01]  /*0580*/  @!P0 IMAD.SHL.U32 R4, R0, 0x2, RZ ;  /* 0x0000000200048824 */ /* 0x000fe200078e00ff */
[----:B------:R-:W-:Y:S06]  /*0590*/  @!P0 BRA `(.L_x_0) ;  /* 0x0000002000b88947 */ /* 0x000fec0003800000 */
[----:B------:R-:W-:Y:S01]  /*05a0*/  IABS R14, R12 ;  /* 0x0000000c000e7213 */ /* 0x000fe20000000000 */
[C---:B------:R-:W-:Y:S01]  /*05b0*/  VIADD R20, R6.reuse, 0xa ;  /* 0x0000000a06147836 */ /* 0x040fe20000000000 */
[----:B------:R-:W-:Y:S01]  /*05c0*/  IABS R8, R13 ;  /* 0x0000000d00087213 */ /* 0x000fe20000000000 */
[C---:B------:R-:W-:Y:S01]  /*05d0*/  VIADD R18, R6.reuse, 0xb ;  /* 0x0000000b06127836 */ /* 0x040fe20000000000 */
[----:B------:R-:W0:Y:S01]  /*05e0*/  I2F.RP R9, R14 ;  /* 0x0000000e00097306 */ /* 0x000e220000209400 */
[----:B------:R-:W-:Y:S01]  /*05f0*/  IABS R16, R2 ;  /* 0x0000000200107213 */ /* 0x000fe20000000000 */
[----:B------:R-:W-:Y:S01]  /*0600*/  VIADD R24, R6, 0x8 ;  /* 0x0000000806187836 */ /* 0x000fe20000000000 */
[----:B------:R-:W-:Y:S01]  /*0610*/  ISETP.NE.AND P3, PT, R12, RZ, PT ;  /* 0x000000ff0c00720c */ /* 0x000fe20003f65270 */
[C---:B------:R-:W-:Y:S01]  /*0620*/  VIADD R22, R6.reuse, 0x9 ;  /* 0x0000000906167836 */ /* 0x040fe20000000000 */
[----:B------:R-:W-:Y:S01]  /*0630*/  IABS R25, R18 ;  /* 0x0000001200197213 */ /* 0x000fe20000000000 */
[C---:B------:R-:W-:Y:S01]  /*0640*/  VIADD R28, R6.reuse, 0x6 ;  /* 0x00000006061c7836 */ /* 0x040fe20000000000 */
[----:B------:R-:W-:Y:S01]  /*0650*/  IABS R27, R24 ;  /* 0x00000018001b7213 */ /* 0x000fe20000000000 */
[----:B------:R-:W1:Y:S01]  /*0660*/  I2F.RP R7, R8 ;  /* 0x0000000800077306 */ /* 0x000e620000209400 */
[C---:B------:R-:W-:Y:S01]  /*0670*/  VIADD R26, R6.reuse, 0x7 ;  /* 0x00000007061a7836 */ /* 0x040fe20000000000 */
[----:B------:R-:W-:Y:S01]  /*0680*/  IABS R45, R6 ;  /* 0x00000006002d7213 */ /* 0x000fe20000000000 */
[C---:B------:R-:W-:Y:S01]  /*0690*/  VIADD R30, R6.reuse, 0x3 ;  /* 0x00000003061e7836 */ /* 0x040fe20000000000 */
[----:B------:R-:W-:Y:S01]  /*06a0*/  IABS R31, R28 ;  /* 0x0000001c001f7213 */ /* 0x000fe20000000000 */
[C---:B------:R-:W-:Y:S01]  /*06b0*/  VIADD R34, R6.reuse, 0x1 ;  /* 0x0000000106227836 */ /* 0x040fe20000000000 */
[----:B------:R-:W-:Y:S01]  /*06c0*/  IABS R29, R26 ;  /* 0x0000001a001d7213 */ /* 0x000fe20000000000 */
[----:B------:R-:W-:Y:S01]  /*06d0*/  VIADD R32, R6, 0x2 ;  /* 0x0000000206207836 */ /* 0x000fe20000000000 */
[----:B0-----:R-:W0:Y:S01]  /*06e0*/  MUFU.RCP R9, R9 ;  /* 0x0000000900097308 */ /* 0x001e220000001000 */
[----:B------:R-:W-:Y:S01]  /*06f0*/  IABS R37, R30 ;  /* 0x0000001e00257213 */ /* 0x000fe20000000000 */
[----:B------:R-:W-:Y:S01]  /*0700*/  ULDC UR5, c[0x0][0x234] ;  /* 0x00008d0000057ab9 */ /* 0x000fe20000000800 */
[----:B------:R-:W-:Y:S01]  /*0710*/  IABS R43, R34 ;  /* 0x00000022002b7213 */ /* 0x000fe20000000000 */
[----:B------:R-:W-:Y:S01]  /*0720*/  ULDC.64 UR8, c[0x0][0x210] ;  /* 0x0000840000087ab9 */ /* 0x000fe20000000a00 */
[----:B------:R-:W-:-:S02]  /*0730*/  IABS R39, R32 ;  /* 0x0000002000277213 */ /* 0x000fc40000000000 */
[C---:B------:R-:W-:Y:S01]  /*0740*/  LOP3.LUT R61, R0.reuse, 0x3f, RZ, 0xc0, !PT ;  /* 0x0000003f003d7812 */ /* 0x040fe200078ec0ff */
[----:B-1----:R-:W1:Y:S01]  /*0750*/  MUFU.RCP R7, R7 ;  /* 0x0000000700077308 */ /* 0x002e620000001000 */
[----:B------:R-:W-:Y:S02]  /*0760*/  LEA.HI R65, R0, 0x3c, RZ, 0x1c ;  /* 0x0000003c00417811 */ /* 0x000fe400078fe0ff */
[----:B------:R-:W-:Y:S01]  /*0770*/  LOP3.LUT R66, R3, 0x38, RZ, 0xfc, !PT ;  /* 0x0000003803427812 */ /* 0x000fe200078efcff */
[----:B------:R-:W-:Y:S01]  /*0780*/  IMAD.SHL.U32 R64, R61, 0x2, RZ ;  /* 0x000000023d407824 */ /* 0x000fe200078e00ff */
[C---:B------:R-:W-:Y:S02]  /*0790*/  LOP3.LUT R67, R3.reuse, 0x34, RZ, 0xfc, !PT ;  /* 0x0000003403437812 */ /* 0x040fe400078efcff */
[----:B------:R-:W-:Y:S01]  /*07a0*/  LOP3.LUT R68, R3, 0x30, RZ, 0xfc, !PT ;  /* 0x0000003003447812 */ /* 0x000fe200078efcff */
[----:B0-----:R-:W-:Y:S01]  /*07b0*/  VIADD R10, R9, 0xffffffe ;  /* 0x0ffffffe090a7836 */ /* 0x001fe20000000000 */
[----:B------:R-:W-:-:S02]  /*07c0*/  LOP3.LUT R69, R3, 0x2c, RZ, 0xfc, !PT ;  /* 0x0000002c03457812 */ /* 0x000fc400078efcff */
[C---:B------:R-:W-:Y:S01]  /*07d0*/  LOP3.LUT R70, R3.reuse, 0x28, RZ, 0xfc, !PT ;  /* 0x0000002803467812 */ /* 0x040fe200078efcff */
[----:B------:R0:W2:Y:S01]  /*07e0*/  F2I.FTZ.U32.TRUNC.NTZ R11, R10 ;  /* 0x0000000a000b7305 */ /* 0x0000a2000021f000 */
[C---:B------:R-:W-:Y:S02]  /*07f0*/  LOP3.LUT R71, R3.reuse, 0x24, RZ, 0xfc, !PT ;  /* 0x0000002403477812 */ /* 0x040fe400078efcff */
[----:B------:R-:W-:Y:S01]  /*0800*/  LOP3.LUT R72, R3, 0x20, RZ, 0xfc, !PT ;  /* 0x0000002003487812 */ /* 0x000fe200078efcff */
[----:B-1----:R-:W-:Y:S01]  /*0810*/  VIADD R4, R7, 0xffffffe ;  /* 0x0ffffffe07047836 */ /* 0x002fe20000000000 */
[----:B------:R-:W-:Y:S01]  /*0820*/  LOP3.LUT R73, R3, 0x1c, RZ, 0xfc, !PT ;  /* 0x0000001c03497812 */ /* 0x000fe200078efcff */
[----:B------:R-:W-:Y:S01]  /*0830*/  VIADD R7, R6, 0xf ;  /* 0x0000000f06077836 */ /* 0x000fe20000000000 */
[C---:B------:R-:W-:Y:S01]  /*0840*/  LOP3.LUT R62, R64.reuse, 0x10, RZ, 0x3c, !PT ;  /* 0x00000010403e7812 */ /* 0x040fe200078e3cff */
[----:B------:R1:W3:Y:S01]  /*0850*/  F2I.FTZ.U32.TRUNC.NTZ R5, R4 ;  /* 0x0000000400057305 */ /* 0x0002e2000021f000 */
[----:B0-----:R-:W-:Y:S01]  /*0860*/  IMAD.MOV.U32 R10, RZ, RZ, RZ ;  /* 0x000000ffff0a7224 */ /* 0x001fe200078e00ff */
[----:B------:R-:W-:-:S02]  /*0870*/  LOP3.LUT R56, R64, 0x40, RZ, 0x3c, !PT ;  /* 0x0000004040387812 */ /* 0x000fc400078e3cff */
[----:B------:R-:W-:Y:S02]  /*0880*/  IABS R17, R7 ;  /* 0x0000000700117213 */ /* 0x000fe40000000000 */
[----:B------:R-:W-:Y:S01]  /*0890*/  ISETP.GE.AND P0, PT, R7, RZ, PT ;  /* 0x000000ff0700720c */ /* 0x000fe20003f06270 */
[----:B--2---:R-:W-:Y:S01]  /*08a0*/  IMAD.MOV R15, RZ, RZ, -R11 ;  /* 0x000000ffff0f7224 */ /* 0x004fe200078e0a0b */
[C---:B------:R-:W-:Y:S01]  /*08b0*/  LOP3.LUT R58, R64.reuse, 0x60, RZ, 0x3c, !PT ;  /* 0x00000060403a7812 */ /* 0x040fe200078e3cff */
[----:B-1----:R-:W-:Y:S01]  /*08c0*/  IMAD.MOV.U32 R4, RZ, RZ, RZ ;  /* 0x000000ffff047224 */ /* 0x002fe200078e00ff */
[----:B------:R-:W-:Y:S01]  /*08d0*/  LOP3.LUT R59, R64, 0x70, RZ, 0x3c, !PT ;  /* 0x00000070403b7812 */ /* 0x000fe200078e3cff */
[----:B------:R-:W-:-:S04]  /*08e0*/  IMAD R15, R15, R14, RZ ;  /* 0x0000000e0f0f7224 */ /* 0x000fc800078e02ff */
[----:B------:R-:W-:-:S04]  /*08f0*/  IMAD.HI.U32 R11, R11, R15, R10 ;  /* 0x0000000f0b0b7227 */ /* 0x000fc800078e000a */
[----:B---3--:R-:W-:Y:S02]  /*0900*/  IMAD.MOV R9, RZ, RZ, -R5 ;  /* 0x000000ffff097224 */ /* 0x008fe400078e0a05 */
[----:B------:R-:W-:-:S04]  /*0910*/  IMAD.HI.U32 R11, R11, R16, RZ ;  /* 0x000000100b0b7227 */ /* 0x000fc800078e00ff */
[----:B------:R-:W-:Y:S02]  /*0920*/  IMAD.MOV R11, RZ, RZ, -R11 ;  /* 0x000000ffff0b7224 */ /* 0x000fe400078e0a0b */
[----:B------:R-:W-:Y:S02]  /*0930*/  IMAD R9, R9, R8, RZ ;  /* 0x0000000809097224 */ /* 0x000fe400078e02ff */
[----:B------:R-:W-:Y:S02]  /*0940*/  IMAD R15, R14, R11, R16 ;  /* 0x0000000b0e0f7224 */ /* 0x000fe400078e0210 */
[----:B------:R-:W-:-:S03]  /*0950*/  IMAD.HI.U32 R4, R5, R9, R4 ;  /* 0x0000000905047227 */ /* 0x000fc600078e0004 */
[----:B------:R-:W-:Y:S01]  /*0960*/  ISETP.GT.U32.AND P2, PT, R14, R15, PT ;  /* 0x0000000f0e00720c */ /* 0x000fe20003f44070 */
[C---:B------:R-:W-:Y:S02]  /*0970*/  VIADD R9, R6.reuse, 0xd ;  /* 0x0000000d06097836 */ /* 0x040fe40000000000 */
[C---:B------:R-:W-:Y:S02]  /*0980*/  VIADD R5, R6.reuse, 0xe ;  /* 0x0000000e06057836 */ /* 0x040fe40000000000 */
[----:B------:R-:W-:Y:S01]  /*0990*/  VIADD R10, R6, 0xc ;  /* 0x0000000c060a7836 */ /* 0x000fe20000000000 */
[----:B------:R-:W-:Y:S01]  /*09a0*/  IABS R21, R9 ;  /* 0x0000000900157213 */ /* 0x000fe20000000000 */
[C---:B------:R-:W-:Y:S01]  /*09b0*/  IMAD.HI.U32 R11, R4.reuse, R25, RZ ;  /* 0x00000019040b7227 */ /* 0x040fe200078e00ff */
[----:B------:R-:W-:Y:S02]  /*09c0*/  IABS R19, R5 ;  /* 0x0000000500137213 */ /* 0x000fe40000000000 */
[----:B------:R-:W-:Y:S01]  /*09d0*/  ISETP.GE.AND P1, PT, R5, RZ, PT ;  /* 0x000000ff0500720c */ /* 0x000fe20003f26270 */
[----:B------:R-:W-:Y:S01]  /*09e0*/  IMAD.HI.U32 R5, R4, R17, RZ ;  /* 0x0000001104057227 */ /* 0x000fe200078e00ff */
[----:B------:R-:W-:-:S02]  /*09f0*/  ISETP.GE.AND P5, PT, R9, RZ, PT ;  /* 0x000000ff0900720c */ /* 0x000fc40003fa6270 */
[----:B------:R-:W-:Y:S01]  /*0a00*/  IABS R23, R10 ;  /* 0x0000000a00177213 */ /* 0x000fe20000000000 */
[----:B------:R-:W-:Y:S01]  /*0a10*/  @!P2 IMAD.IADD R15, R15, 0x1, -R14 ;  /* 0x000000010f0fa824 */ /* 0x000fe200078e0a0e */
[----:B------:R-:W-:Y:S01]  /*0a20*/  ISETP.GE.AND P4, PT, R10, RZ, PT ;  /* 0x000000ff0a00720c */ /* 0x000fe20003f86270 */
[----:B------:R-:W-:-:S03]  /*0a30*/  IMAD.HI.U32 R9, R4, R21, RZ ;  /* 0x0000001504097227 */ /* 0x000fc600078e00ff */
[----:B------:R-:W-:Y:S01]  /*0a40*/  ISETP.GT.U32.AND P2, PT, R14, R15, PT ;  /* 0x0000000f0e00720c */ /* 0x000fe20003f44070 */
[----:B------:R-:W-:-:S04]  /*0a50*/  IMAD.HI.U32 R7, R4, R19, RZ ;  /* 0x0000001304077227 */ /* 0x000fc800078e00ff */
[----:B------:R-:W-:Y:S02]  /*0a60*/  IMAD.MOV R5, RZ, RZ, -R5 ;  /* 0x000000ffff057224 */ /* 0x000fe400078e0a05 */
[----:B------:R-:W-:Y:S02]  /*0a70*/  IMAD.MOV R9, RZ, RZ, -R9 ;  /* 0x000000ffff097224 */ /* 0x000fe400078e0a09 */
[----:B------:R-:W-:Y:S02]  /*0a80*/  IMAD.MOV R7, RZ, RZ, -R7 ;  /* 0x000000ffff077224 */ /* 0x000fe400078e0a07 */
[----:B------:R-:W-:Y:S02]  /*0a90*/  IMAD R5, R8, R5, R17 ;  /* 0x0000000508057224 */ /* 0x000fe400078e0211 */
[----:B------:R-:W-:Y:S01]  /*0aa0*/  @!P2 IMAD.IADD R15, R15, 0x1, -R14 ;  /* 0x000000010f0fa824 */ /* 0x000fe200078e0a0e */
[----:B------:R-:W-:Y:S01]  /*0ab0*/  ISETP.GE.AND P2, PT, R2, RZ, PT ;  /* 0x000000ff0200720c */ /* 0x000fe20003f46270 */
[C---:B------:R-:W-:Y:S01]  /*0ac0*/  IMAD R17, R8.reuse, R9, R21 ;  /* 0x0000000908117224 */ /* 0x040fe200078e0215 */
[C---:B------:R-:W-:Y:S01]  /*0ad0*/  ISETP.GT.U32.AND P6, PT, R8.reuse, R5, PT ;  /* 0x000000050800720c */ /* 0x040fe20003fc4070 */
[----:B------:R-:W-:-:S02]  /*0ae0*/  IMAD R7, R8, R7, R19 ;  /* 0x0000000708077224 */ /* 0x000fc400078e0213 */
[----:B------:R-:W-:Y:S02]  /*0af0*/  IMAD.MOV.U32 R9, RZ, RZ, R15 ;  /* 0x000000ffff097224 */ /* 0x000fe400078e000f */
[----:B------:R-:W-:-:S04]  /*0b00*/  IMAD.HI.U32 R10, R4, R23, RZ ;  /* 0x00000017040a7227 */ /* 0x000fc800078e00ff */
[----:B------:R-:W-:Y:S02]  /*0b10*/  IMAD.MOV R10, RZ, RZ, -R10 ;  /* 0x000000ffff0a7224 */ /* 0x000fe400078e0a0a */
[----:B------:R-:W-:Y:S01]  /*0b20*/  @!P2 IMAD.MOV R9, RZ, RZ, -R9 ;  /* 0x000000ffff09a224 */ /* 0x000fe200078e0a09 */
[C---:B------:R-:W-:Y:S01]  /*0b30*/  ISETP.GT.U32.AND P2, PT, R8.reuse, R7, PT ;  /* 0x000000070800720c */ /* 0x040fe20003f44070 */
[C---:B------:R-:W-:Y:S01]  /*0b40*/  IMAD R19, R8.reuse, R10, R23 ;  /* 0x0000000a08137224 */ /* 0x040fe200078e0217 */
[----:B------:R-:W-:Y:S01]  /*0b50*/  IABS R23, R20 ;  /* 0x0000001400177213 */ /* 0x000fe20000000000 */
[----:B------:R-:W-:Y:S01]  /*0b60*/  @!P6 IMAD.IADD R5, R5, 0x1, -R8 ;  /* 0x000000010505e824 */ /* 0x000fe200078e0a08 */
[----:B------:R-:W-:Y:S01]  /*0b70*/  @!P3 LOP3.LUT R9, RZ, R12, RZ, 0x33, !PT ;  /* 0x0000000cff09b212 */ /* 0x000fe200078e33ff */
[----:B------:R-:W-:Y:S01]  /*0b80*/  IMAD.MOV R11, RZ, RZ, -R11 ;  /* 0x000000ffff0b7224 */ /* 0x000fe200078e0a0b */
[----:B------:R-:W-:Y:S01]  /*0b90*/  ISETP.GT.U32.AND P3, PT, R8, R17, PT ;  /* 0x000000110800720c */ /* 0x000fe20003f64070 */
[----:B------:R-:W-:Y:S01]  /*0ba0*/  IMAD.HI.U32 R10, R4, R23, RZ ;  /* 0x00000017040a7227 */ /* 0x000fe200078e00ff */
[----:B------:R-:W-:-:S03]  /*0bb0*/  ISETP.GT.U32.AND P6, PT, R8, R5, PT ;  /* 0x000000050800720c */ /* 0x000fc60003fc4070 */
[----:B------:R-:W-:Y:S02]  /*0bc0*/  IMAD.MOV R10, RZ, RZ, -R10 ;  /* 0x000000ffff0a7224 */ /* 0x000fe400078e0a0a */
[--C-:B------:R-:W-:Y:S02]  /*0bd0*/  @!P2 IMAD.IADD R7, R7, 0x1, -R8.reuse ;  /* 0x000000010707a824 */ /* 0x100fe400078e0a08 */
[C---:B------:R-:W-:Y:S02]  /*0be0*/  IMAD R23, R8.reuse, R10, R23 ;  /* 0x0000000a08177224 */ /* 0x040fe400078e0217 */
[C---:B------:R-:W-:Y:S01]  /*0bf0*/  IMAD R21, R8.reuse, R11, R25 ;  /* 0x0000000b08157224 */ /* 0x040fe200078e0219 */
[----:B------:R-:W-:Y:S01]  /*0c00*/  ISETP.GT.U32.AND P2, PT, R8, R7, PT ;  /* 0x000000070800720c */ /* 0x000fe20003f44070 */
[----:B------:R-:W-:Y:S01]  /*0c10*/  @!P3 IMAD.IADD R17, R17, 0x1, -R8 ;  /* 0x000000011111b824 */ /* 0x000fe200078e0a08 */
[----:B------:R-:W-:Y:S01]  /*0c20*/  IABS R25, R22 ;  /* 0x0000001600197213 */ /* 0x000fe20000000000 */
[----:B------:R-:W-:Y:S01]  /*0c30*/  IMAD.HI.U32 R14, R4, R27, RZ ;  /* 0x0000001b040e7227 */ /* 0x000fe200078e00ff */
[----:B------:R-:W-:-:S03]  /*0c40*/  ISETP.GT.U32.AND P3, PT, R8, R23, PT ;  /* 0x000000170800720c */ /* 0x000fc60003f64070 */
[----:B------:R-:W-:Y:S01]  /*0c50*/  @!P6 IMAD.IADD R5, R5, 0x1, -R8 ;  /* 0x000000010505e824 */ /* 0x000fe200078e0a08 */
[----:B------:R-:W-:Y:S01]  /*0c60*/  ISETP.GT.U32.AND P6, PT, R8, R19, PT ;  /* 0x000000130800720c */ /* 0x000fe20003fc4070 */
[----:B------:R-:W-:-:S04]  /*0c70*/  IMAD.HI.U32 R11, R4, R25, RZ ;  /* 0x00000019040b7227 */ /* 0x000fc800078e00ff */
[----:B------:R-:W-:Y:S01]  /*0c80*/  @!P2 IMAD.IADD R7, R7, 0x1, -R8 ;  /* 0x000000010707a824 */ /* 0x000fe200078e0a08 */
[----:B------:R-:W-:Y:S01]  /*0c90*/  ISETP.GT.U32.AND P2, PT, R8, R21, PT ;  /* 0x000000150800720c */ /* 0x000fe20003f44070 */
[----:B------:R-:W-:Y:S02]  /*0ca0*/  IMAD.MOV R14, RZ, RZ, -R14 ;  /* 0x000000ffff0e7224 */ /* 0x000fe400078e0a0e */
[----:B------:R-:W-:-:S04]  /*0cb0*/  IMAD.HI.U32 R16, R4, R31, RZ ;  /* 0x0000001f04107227 */ /* 0x000fc800078e00ff */
[----:B------:R-:W-:Y:S02]  /*0cc0*/  IMAD.MOV R11, RZ, RZ, -R11 ;  /* 0x000000ffff0b7224 */ /* 0x000fe400078e0a0b */
[C---:B------:R-:W-:Y:S02]  /*0cd0*/  IMAD R27, R8.reuse, R14, R27 ;  /* 0x0000000e081b7224 */ /* 0x040fe400078e021b */
[----:B------:R-:W-:Y:S02]  /*0ce0*/  IMAD.MOV R16, RZ, RZ, -R16 ;  /* 0x000000ffff107224 */ /* 0x000fe400078e0a10 */
[C---:B------:R-:W-:Y:S02]  /*0cf0*/  IMAD R25, R8.reuse, R11, R25 ;  /* 0x0000000b08197224 */ /* 0x040fe400078e0219 */
[--C-:B------:R-:W-:Y:S01]  /*0d00*/  @!P3 IMAD.IADD R23, R23, 0x1, -R8.reuse ;  /* 0x000000011717b824 */ /* 0x100fe200078e0a08 */
[C---:B------:R-:W-:Y:S01]  /*0d10*/  ISETP.GT.U32.AND P3, PT, R8.reuse, R17, PT ;  /* 0x000000110800720c */ /* 0x040fe20003f64070 */
[----:B------:R-:W-:Y:S01]  /*0d20*/  @!P2 IMAD.IADD R21, R21, 0x1, -R8 ;  /* 0x000000011515a824 */ /* 0x000fe200078e0a08 */
[C---:B------:R-:W-:Y:S01]  /*0d30*/  ISETP.GT.U32.AND P2, PT, R8.reuse, R27, PT ;  /* 0x0000001b0800720c */ /* 0x040fe20003f44070 */
[----:B------:R-:W-:-:S02]  /*0d40*/  IMAD R31, R8, R16, R31 ;  /* 0x00000010081f7224 */ /* 0x000fc400078e021f */
[----:B------:R-:W-:Y:S02]  /*0d50*/  VIADD R16, R6, 0x4 ;  /* 0x0000000406107836 */ /* 0x000fe40000000000 */
[----:B------:R-:W-:Y:S01]  /*0d60*/  @!P6 IMAD.IADD R19, R19, 0x1, -R8 ;  /* 0x000000011313e824 */ /* 0x000fe200078e0a08 */
[----:B------:R-:W-:Y:S01]  /*0d70*/  ISETP.GT.U32.AND P6, PT, R8, R25, PT ;  /* 0x000000190800720c */ /* 0x000fe20003fc4070 */
[----:B------:R-:W-:Y:S01]  /*0d80*/  IMAD.HI.U32 R15, R4, R29, RZ ;  /* 0x0000001d040f7227 */ /* 0x000fe200078e00ff */
[----:B------:R-:W-:-:S03]  /*0d90*/  IABS R35, R16 ;  /* 0x0000001000237213 */ /* 0x000fc60000000000 */
[----:B------:R-:W-:Y:S02]  /*0da0*/  VIADD R14, R6, 0x5 ;  /* 0x00000005060e7836 */ /* 0x000fe40000000000 */
[----:B------:R-:W-:Y:S02]  /*0db0*/  IMAD.MOV R15, RZ, RZ, -R15 ;  /* 0x000000ffff0f7224 */ /* 0x000fe400078e0a0f */
[----:B------:R-:W-:Y:S01]  /*0dc0*/  IMAD.HI.U32 R11, R4, R35, RZ ;  /* 0x00000023040b7227 */ /* 0x000fe200078e00ff */
[----:B------:R-:W-:-:S03]  /*0dd0*/  IABS R33, R14 ;  /* 0x0000000e00217213 */ /* 0x000fc60000000000 */
[C---:B------:R-:W-:Y:S02]  /*0de0*/  IMAD R29, R8.reuse, R15, R29 ;  /* 0x0000000f081d7224 */ /* 0x040fe400078e021d */
[--C-:B------:R-:W-:Y:S01]  /*0df0*/  @!P3 IMAD.IADD R17, R17, 0x1, -R8.reuse ;  /* 0x000000011111b824 */ /* 0x100fe200078e0a08 */
[C---:B------:R-:W-:Y:S01]  /*0e00*/  ISETP.GT.U32.AND P3, PT, R8.reuse, R19, PT ;  /* 0x000000130800720c */ /* 0x040fe20003f64070 */
[----:B------:R-:W-:Y:S01]  /*0e10*/  @!P2 IMAD.IADD R27, R27, 0x1, -R8 ;  /* 0x000000011b1ba824 */ /* 0x000fe200078e0a08 */
[----:B------:R-:W-:Y:S01]  /*0e20*/  ISETP.GT.U32.AND P2, PT, R8, R21, PT ;  /* 0x000000150800720c */ /* 0x000fe20003f44070 */
[----:B------:R-:W-:-:S04]  /*0e30*/  IMAD.HI.U32 R10, R4, R33, RZ ;  /* 0x00000021040a7227 */ /* 0x000fc800078e00ff */
[----:B------:R-:W-:-:S04]  /*0e40*/  IMAD.HI.U32 R12, R4, R37, RZ ;  /* 0x00000025040c7227 */ /* 0x000fc800078e00ff */
[----:B------:R-:W-:Y:S02]  /*0e50*/  IMAD.MOV R11, RZ, RZ, -R11 ;  /* 0x000000ffff0b7224 */ /* 0x000fe400078e0a0b */
[----:B------:R-:W-:Y:S01]  /*0e60*/  @!P6 IMAD.IADD R25, R25, 0x1, -R8 ;  /* 0x000000011919e824 */ /* 0x000fe200078e0a08 */
[C---:B------:R-:W-:Y:S01]  /*0e70*/  ISETP.GT.U32.AND P6, PT, R8.reuse, R29, PT ;  /* 0x0000001d0800720c */ /* 0x040fe20003fc4070 */
[----:B------:R-:W-:Y:S02]  /*0e80*/  IMAD.MOV R10, RZ, RZ, -R10 ;  /* 0x000000ffff0a7224 */ /* 0x000fe400078e0a0a */
[----:B------:R-:W-:Y:S02]  /*0e90*/  IMAD R35, R8, R11, R35 ;  /* 0x0000000b08237224 */ /* 0x000fe400078e0223 */
[----:B------:R-:W-:Y:S02]  /*0ea0*/  IMAD.MOV R12, RZ, RZ, -R12 ;  /* 0x000000ffff0c7224 */ /* 0x000fe400078e0a0c */
[----:B------:R-:W-:-:S04]  /*0eb0*/  IMAD.HI.U32 R11, R4, R43, RZ ;  /* 0x0000002b040b7227 */ /* 0x000fc800078e00ff */
[C---:B------:R-:W-:Y:S02]  /*0ec0*/  IMAD R33, R8.reuse, R10, R33 ;  /* 0x0000000a08217224 */ /* 0x040fe400078e0221 */
[C---:B------:R-:W-:Y:S02]  /*0ed0*/  IMAD R37, R8.reuse, R12, R37 ;  /* 0x0000000c08257224 */ /* 0x040fe400078e0225 */
[----:B------:R-:W-:Y:S02]  /*0ee0*/  IMAD.MOV R12, RZ, RZ, -R11 ;  /* 0x000000ffff0c7224 */ /* 0x000fe400078e0a0b */
[----:B------:R-:W-:Y:S02]  /*0ef0*/  IMAD.MOV.U32 R11, RZ, RZ, R5 ;  /* 0x000000ffff0b7224 */ /* 0x000fe400078e0005 */
[----:B------:R-:W-:Y:S01]  /*0f00*/  IMAD.MOV.U32 R15, RZ, RZ, R7 ;  /* 0x000000ffff0f7224 */ /* 0x000fe200078e0007 */
[----:B------:R-:W-:Y:S01]  /*0f10*/  SHF.R.S32.HI R7, RZ, 0x2, R0 ;  /* 0x00000002ff077819 */ /* 0x000fe20000011400 */
[--C-:B------:R-:W-:Y:S01]  /*0f20*/  @!P3 IMAD.IADD R19, R19, 0x1, -R8.reuse ;  /* 0x000000011313b824 */ /* 0x100fe200078e0a08 */
[C---:B------:R-:W-:Y:S01]  /*0f30*/  ISETP.GT.U32.AND P3, PT, R8.reuse, R31, PT ;  /* 0x0000001f0800720c */ /* 0x040fe20003f64070 */
[--C-:B------:R-:W-:Y:S01]  /*0f40*/  @!P2 IMAD.IADD R21, R21, 0x1, -R8.reuse ;  /* 0x000000011515a824 */ /* 0x100fe200078e0a08 */
[C---:B------:R-:W-:Y:S01]  /*0f50*/  ISETP.GT.U32.AND P2, PT, R8.reuse, R33, PT ;  /* 0x000000210800720c */ /* 0x040fe20003f44070 */
[----:B------:R-:W-:Y:S01]  /*0f60*/  @!P0 IMAD.MOV R11, RZ, RZ, -R11 ;  /* 0x000000ffff0b8224 */ /* 0x000fe200078e0a0b */
[C---:B------:R-:W-:Y:S01]  /*0f70*/  ISETP.GT.U32.AND P0, PT, R8.reuse, R23, PT ;  /* 0x000000170800720c */ /* 0x040fe20003f04070 */
[----:B------:R-:W-:Y:S01]  /*0f80*/  @!P1 IMAD.MOV R15, RZ, RZ, -R15 ;  /* 0x000000ffff0f9224 */ /* 0x000fe200078e0a0f */
[C---:B------:R-:W-:Y:S01]  /*0f90*/  ISETP.GT.U32.AND P1, PT, R8.reuse, R25, PT ;  /* 0x000000190800720c */ /* 0x040fe20003f24070 */
[----:B------:R-:W-:Y:S01]  /*0fa0*/  @!P6 IMAD.IADD R29, R29, 0x1, -R8 ;  /* 0x000000011d1de824 */ /* 0x000fe200078e0a08 */
[----:B------:R-:W-:Y:S01]  /*0fb0*/  ISETP.GT.U32.AND P6, PT, R8, R27, PT ;  /* 0x0000001b0800720c */ /* 0x000fe20003fc4070 */
[----:B------:R-:W-:Y:S01]  /*0fc0*/  IMAD.HI.U32 R10, R4, R39, RZ ;  /* 0x00000027040a7227 */ /* 0x000fe200078e00ff */
[----:B------:R-:W-:-:S03]  /*0fd0*/  SGXT R7, R7, 0x1 ;  /* 0x000000010707781a */ /* 0x000fc60000000200 */
[----:B------:R-:W-:Y:S02]  /*0fe0*/  IMAD.MOV R10, RZ, RZ, -R10 ;  /* 0x000000ffff0a7224 */ /* 0x000fe400078e0a0a */
[----:B------:R-:W-:Y:S01]  /*0ff0*/  IMAD R43, R8, R12, R43 ;  /* 0x0000000c082b7224 */ /* 0x000fe200078e022b */
[----:B------:R-:W-:Y:S01]  /*1000*/  LOP3.LUT R12, R0, 0x7, RZ, 0xc0, !PT ;  /* 0x00000007000c7812 */ /* 0x000fe200078ec0ff */
[C---:B------:R-:W-:Y:S01]  /*1010*/  IMAD R39, R8.reuse, R10, R39 ;  /* 0x0000000a08277224 */ /* 0x040fe200078e0227 */
[----:B------:R-:W-:Y:S01]  /*1020*/  LOP3.LUT R10, R7, 0x90, RZ, 0xc0, !PT ;  /* 0x00000090070a7812 */ /* 0x000fe200078ec0ff */
[--C-:B------:R-:W-:Y:S01]  /*1030*/  @!P3 IMAD.IADD R31, R31, 0x1, -R8.reuse ;  /* 0x000000011f1fb824 */ /* 0x100fe200078e0a08 */
[----:B------:R-:W-:Y:S01]  /*1040*/  ISETP.GT.U32.AND P3, PT, R8, R43, PT ;  /* 0x0000002b0800720c */ /* 0x000fe20003f64070 */
[--C-:B------:R-:W-:Y:S01]  /*1050*/  @!P2 IMAD.IADD R33, R33, 0x1, -R8.reuse ;  /* 0x000000012121a824 */ /* 0x100fe200078e0a08 */
[----:B------:R-:W-:Y:S01]  /*1060*/  ISETP.GE.AND P2, PT, R20, RZ, PT ;  /* 0x000000ff1400720c */ /* 0x000fe20003f46270 */
[----:B------:R-:W-:Y:S01]  /*1070*/  @!P5 IMAD.MOV R17, RZ, RZ, -R17 ;  /* 0x000000ffff11d224 */ /* 0x000fe200078e0a11 */
[C---:B------:R-:W-:Y:S01]  /*1080*/  ISETP.GT.U32.AND P5, PT, R8.reuse, R29, PT ;  /* 0x0000001d0800720c */ /* 0x040fe20003fa4070 */
[--C-:B------:R-:W-:Y:S01]  /*1090*/  @!P0 IMAD.IADD R23, R23, 0x1, -R8.reuse ;  /* 0x0000000117178824 */ /* 0x100fe200078e0a08 */
[C---:B------:R-:W-:Y:S01]  /*10a0*/  ISETP.GT.U32.AND P0, PT, R8.reuse, R35, PT ;  /* 0x000000230800720c */ /* 0x040fe20003f04070 */
[--C-:B------:R-:W-:Y:S01]  /*10b0*/  @!P1 IMAD.IADD R25, R25, 0x1, -R8.reuse ;  /* 0x0000000119199824 */ /* 0x100fe200078e0a08 */
[C---:B------:R-:W-:Y:S01]  /*10c0*/  ISETP.GT.U32.AND P1, PT, R8.reuse, R37, PT ;  /* 0x000000250800720c */ /* 0x040fe20003f24070 */
[----:B------:R-:W-:Y:S01]  /*10d0*/  @!P6 IMAD.IADD R27, R27, 0x1, -R8 ;  /* 0x000000011b1be824 */ /* 0x000fe200078e0a08 */
[C---:B------:R-:W-:Y:S01]  /*10e0*/  ISETP.GT.U32.AND P6, PT, R8.reuse, R39, PT ;  /* 0x000000270800720c */ /* 0x040fe20003fc4070 */
[----:B------:R-:W-:Y:S01]  /*10f0*/  @!P4 IMAD.MOV R19, RZ, RZ, -R19 ;  /* 0x000000ffff13c224 */ /* 0x000fe200078e0a13 */
[----:B------:R-:W-:Y:S01]  /*1100*/  ISETP.GT.U32.AND P4, PT, R8, R33, PT ;  /* 0x000000210800720c */ /* 0x000fe20003f84070 */
[----:B------:R-:W-:-:S04]  /*1110*/  IMAD.HI.U32 R4, R4, R45, RZ ;  /* 0x0000002d04047227 */ /* 0x000fc800078e00ff */
[----:B------:R-:W-:Y:S02]  /*1120*/  IMAD.MOV R4, RZ, RZ, -R4 ;  /* 0x000000ffff047224 */ /* 0x000fe400078e0a04 */
[--C-:B------:R-:W-:Y:S01]  /*1130*/  @!P3 IMAD.IADD R43, R43, 0x1, -R8.reuse ;  /* 0x000000012b2bb824 */ /* 0x100fe200078e0a08 */
[C---:B------:R-:W-:Y:S01]  /*1140*/  ISETP.GT.U32.AND P3, PT, R8.reuse, R31, PT ;  /* 0x0000001f0800720c */ /* 0x040fe20003f64070 */
[----:B------:R-:W-:Y:S02]  /*1150*/  IMAD R45, R8, R4, R45 ;  /* 0x00000004082d7224 */ /* 0x000fe400078e022d */
[--C-:B------:R-:W-:Y:S01]  /*1160*/  @!P5 IMAD.IADD R29, R29, 0x1, -R8.reuse ;  /* 0x000000011d1dd824 */ /* 0x100fe200078e0a08 */
[----:B------:R-:W-:Y:S01]  /*1170*/  ISETP.GE.AND P5, PT, R18, RZ, PT ;  /* 0x000000ff1200720c */ /* 0x000fe20003fa6270 */
[--C-:B------:R-:W-:Y:S01]  /*1180*/  @!P0 IMAD.IADD R35, R35, 0x1, -R8.reuse ;  /* 0x0000000123238824 */ /* 0x100fe200078e0a08 */
[----:B------:R-:W-:Y:S01]  /*1190*/  ISETP.GE.AND P0, PT, R22, RZ, PT ;  /* 0x000000ff1600720c */ /* 0x000fe20003f06270 */
[--C-:B------:R-:W-:Y:S01]  /*11a0*/  @!P1 IMAD.IADD R37, R37, 0x1, -R8.reuse ;  /* 0x0000000125259824 */ /* 0x100fe200078e0a08 */
[----:B------:R-:W-:Y:S01]  /*11b0*/  ISETP.GE.AND P1, PT, R24, RZ, PT ;  /* 0x000000ff1800720c */ /* 0x000fe20003f26270 */
[--C-:B------:R-:W-:Y:S01]  /*11c0*/  @!P6 IMAD.IADD R39, R39, 0x1, -R8.reuse ;  /* 0x000000012727e824 */ /* 0x100fe200078e0a08 */
[----:B------:R-:W-:Y:S01]  /*11d0*/  ISETP.GE.AND P6, PT, R26, RZ, PT ;  /* 0x000000ff1a00720c */ /* 0x000fe20003fc6270 */
[--C-:B------:R-:W-:Y:S01]  /*11e0*/  @!P4 IMAD.IADD R33, R33, 0x1, -R8.reuse ;  /* 0x000000012121c824 */ /* 0x100fe200078e0a08 */
[----:B------:R-:W-:Y:S01]  /*11f0*/  ISETP.GT.U32.AND P4, PT, R8, R45, PT ;  /* 0x0000002d0800720c */ /* 0x000fe20003f84070 */
[----:B------:R-:W-:Y:S01]  /*1200*/  IMAD.SHL.U32 R5, R0, 0x20, RZ ;  /* 0x0000002000057824 */ /* 0x000fe200078e00ff */
[----:B------:R-:W-:Y:S01]  /*1210*/  LOP3.LUT R18, R3, 0x10, RZ, 0xfc, !PT ;  /* 0x0000001003127812 */ /* 0x000fe200078efcff */
[--C-:B------:R-:W-:Y:S01]  /*1220*/  @!P3 IMAD.IADD R31, R31, 0x1, -R8.reuse ;  /* 0x000000011f1fb824 */ /* 0x100fe200078e0a08 */
[----:B------:R-:W-:Y:S01]  /*1230*/  ISETP.GE.AND P3, PT, R14, RZ, PT ;  /* 0x000000ff0e00720c */ /* 0x000fe20003f66270 */
[----:B------:R-:W-:Y:S01]  /*1240*/  @!P5 IMAD.MOV R21, RZ, RZ, -R21 ;  /* 0x000000ffff15d224 */ /* 0x000fe200078e0a15 */
[----:B------:R-:W-:Y:S01]  /*1250*/  LOP3.LUT R41, R5, 0x400, RZ, 0xc0, !PT ;  /* 0x0000040005297812 */ /* 0x000fe200078ec0ff */
[----:B------:R-:W-:Y:S01]  /*1260*/  @!P2 IMAD.MOV R23, RZ, RZ, -R23 ;  /* 0x000000ffff17a224 */ /* 0x000fe200078e0a17 */
[----:B------:R-:W-:Y:S01]  /*1270*/  LOP3.LUT R5, R10, 0x60, R5, 0xf8, !PT ;  /* 0x000000600a057812 */ /* 0x000fe200078ef805 */
[----:B------:R-:W-:Y:S01]  /*1280*/  @!P0 IMAD.MOV R25, RZ, RZ, -R25 ;  /* 0x000000ffff198224 */ /* 0x000fe200078e0a19 */
[----:B------:R-:W-:Y:S01]  /*1290*/  SHF.R.S32.HI R10, RZ, 0x1f, R57 ;  /* 0x0000001fff0a7819 */ /* 0x000fe20000011439 */
[----:B------:R-:W-:Y:S01]  /*12a0*/  IMAD R14, R12, 0x80, R41 ;  /* 0x000000800c0e7824 */ /* 0x000fe200078e0229 */
[C---:B------:R-:W-:Y:S01]  /*12b0*/  ISETP.GT.U32.AND P2, PT, R8.reuse, R35, PT ;  /* 0x000000230800720c */ /* 0x040fe20003f44070 */
[----:B------:R-:W-:Y:S01]  /*12c0*/  @!P1 IMAD.MOV R27, RZ, RZ, -R27 ;  /* 0x000000ffff1b9224 */ /* 0x000fe200078e0a1b */
[----:B------:R-:W-:Y:S01]  /*12d0*/  ISETP.GT.U32.AND P0, PT, R8, R37, PT ;  /* 0x000000250800720c */ /* 0x000fe20003f04070 */
[----:B------:R-:W-:Y:S01]  /*12e0*/  IMAD.SHL.U32 R4, R0, 0x2, RZ ;  /* 0x0000000200047824 */ /* 0x000fe200078e00ff */
[----:B------:R-:W-:Y:S01]  /*12f0*/  ISETP.GT.U32.AND P5, PT, R8, R39, PT ;  /* 0x000000270800720c */ /* 0x000fe20003fa4070 */
[----:B------:R-:W-:Y:S01]  /*1300*/  IMAD.SHL.U32 R41, R12, 0x10, RZ ;  /* 0x000000100c297824 */ /* 0x000fe200078e00ff */
[----:B------:R-:W-:Y:S01]  /*1310*/  ISETP.GT.U32.AND P1, PT, R8, R43, PT ;  /* 0x0000002b0800720c */ /* 0x000fe20003f24070 */
[----:B------:R-:W-:Y:S01]  /*1320*/  @!P6 IMAD.MOV R29, RZ, RZ, -R29 ;  /* 0x000000ffff1de224 */ /* 0x000fe200078e0a1d */
[----:B------:R-:W-:Y:S01]  /*1330*/  ISETP.GE.AND P6, PT, R28, RZ, PT ;  /* 0x000000ff1c00720c */ /* 0x000fe20003fc6270 */
[----:B------:R-:W-:Y:S01]  /*1340*/  @!P4 IMAD.IADD R45, R45, 0x1, -R8 ;  /* 0x000000012d2dc824 */ /* 0x000fe200078e0a08 */
[----:B------:R-:W-:Y:S01]  /*1350*/  LOP3.LUT R41, R41, 0x30, R4, 0x78, !PT ;  /* 0x0000003029297812 */ /* 0x000fe200078e7804 */
[----:B------:R-:W-:Y:S01]  /*1360*/  @!P3 IMAD.MOV R33, RZ, RZ, -R33 ;  /* 0x000000ffff21b224 */ /* 0x000fe200078e0a21 */
[----:B------:R-:W-:Y:S01]  /*1370*/  LEA.HI R57, R10, R57, RZ, 0x6 ;  /* 0x000000390a397211 */ /* 0x000fe200078f30ff */
[--C-:B------:R-:W-:Y:S01]  /*1380*/  @!P2 IMAD.IADD R35, R35, 0x1, -R8.reuse ;  /* 0x000000012323a824 */ /* 0x100fe200078e0a08 */
[----:B------:R-:W0:Y:S01]  /*1390*/  LDC R10, c[0x0][0x240] ;  /* 0x00009000ff0a7b82 */ /* 0x000e220000000800 */
[----:B------:R-:W-:Y:S01]  /*13a0*/  ISETP.GT.U32.AND P4, PT, R8, R45, PT ;  /* 0x0000002d0800720c */ /* 0x000fe20003f84070 */
[----:B------:R-:W-:Y:S01]  /*13b0*/  @!P0 IMAD.IADD R37, R37, 0x1, -R8 ;  /* 0x0000000125258824 */ /* 0x000fe200078e0a08 */
[----:B------:R-:W-:Y:S01]  /*13c0*/  LOP3.LUT R12, R5, 0x10, R4, 0x78, !PT ;  /* 0x00000010050c7812 */ /* 0x000fe200078e7804 */
[----:B------:R-:W-:Y:S01]  /*13d0*/  IMAD.IADD R5, R14, 0x1, R41 ;  /* 0x000000010e057824 */ /* 0x000fe200078e0229 */
[----:B------:R-:W-:Y:S01]  /*13e0*/  ISETP.GE.AND P2, PT, R16, RZ, PT ;  /* 0x000000ff1000720c */ /* 0x000fe20003f46270 */
[--C-:B------:R-:W-:Y:S01]  /*13f0*/  @!P5 IMAD.IADD R39, R39, 0x1, -R8.reuse ;  /* 0x000000012727d824 */ /* 0x100fe200078e0a08 */
[----:B------:R-:W-:Y:S01]  /*1400*/  ISETP.GE.AND P0, PT, R30, RZ, PT ;  /* 0x000000ff1e00720c */ /* 0x000fe20003f06270 */
[----:B------:R-:W1:Y:S01]  /*1410*/  LDC.64 R40, c[0x0][0x218] ;  /* 0x00008600ff287b82 */ /* 0x000e620000000a00 */
[--C-:B------:R-:W-:Y:S01]  /*1420*/  @!P1 IMAD.IADD R43, R43, 0x1, -R8.reuse ;  /* 0x000000012b2b9824 */ /* 0x100fe200078e0a08 */
[----:B------:R-:W-:Y:S01]  /*1430*/  ISETP.GE.AND P5, PT, R32, RZ, PT ;  /* 0x000000ff2000720c */ /* 0x000fe20003fa6270 */
[----:B------:R-:W-:Y:S01]  /*1440*/  @!P6 IMAD.MOV R31, RZ, RZ, -R31 ;  /* 0x000000ffff1fe224 */ /* 0x000fe200078e0a1f */
[----:B------:R-:W-:Y:S01]  /*1450*/  ISETP.GE.AND P1, PT, R34, RZ, PT ;  /* 0x000000ff2200720c */ /* 0x000fe20003f26270 */
[----:B------:R-:W-:Y:S01]  /*1460*/  IMAD.SHL.U32 R7, R0, 0x10, RZ ;  /* 0x0000001000077824 */ /* 0x000fe200078e00ff */
[----:B------:R-:W-:Y:S01]  /*1470*/  ISETP.GE.AND P6, PT, R6, RZ, PT ;  /* 0x000000ff0600720c */ /* 0x000fe20003fc6270 */
[----:B------:R-:W-:Y:S01]  /*1480*/  @!P4 IMAD.IADD R45, R45, 0x1, -R8 ;  /* 0x000000012d2dc824 */ /* 0x000fe200078e0a08 */
[----:B------:R-:W-:Y:S01]  /*1490*/  ISETP.NE.AND P4, PT, R13, RZ, PT ;  /* 0x000000ff0d00720c */ /* 0x000fe20003f85270 */
[----:B------:R-:W-:Y:S01]  /*14a0*/  IMAD R9, R9, UR5, RZ ;  /* 0x0000000509097c24 */ /* 0x000fe2000f8e02ff */
[----:B------:R-:W-:Y:S01]  /*14b0*/  LOP3.LUT R8, RZ, R13, RZ, 0x33, !PT ;  /* 0x0000000dff087212 */ /* 0x000fe200078e33ff */
[----:B------:R-:W-:Y:S01]  /*14c0*/  @!P2 IMAD.MOV R35, RZ, RZ, -R35 ;  /* 0x000000ffff23a224 */ /* 0x000fe200078e0a23 */
[----:B------:R-:W-:Y:S01]  /*14d0*/  LOP3.LUT R7, R7, 0x100, RZ, 0xc0, !PT ;  /* 0x0000010007077812 */ /* 0x000fe200078ec0ff */
[----:B------:R-:W-:Y:S01]  /*14e0*/  @!P0 IMAD.MOV R37, RZ, RZ, -R37 ;  /* 0x000000ffff258224 */ /* 0x000fe200078e0a25 */
[C---:B------:R-:W-:Y:S01]  /*14f0*/  SEL R11, R8.reuse, R11, !P4 ;  /* 0x0000000b080b7207 */ /* 0x040fe20006000000 */
[----:B------:R-:W-:Y:S01]  /*1500*/  @!P5 IMAD.MOV R39, RZ, RZ, -R39 ;  /* 0x000000ffff27d224 */ /* 0x000fe200078e0a27 */
[C---:B------:R-:W-:Y:S01]  /*1510*/  SEL R15, R8.reuse, R15, !P4 ;  /* 0x0000000f080f7207 */ /* 0x040fe20006000000 */
[----:B------:R-:W-:Y:S01]  /*1520*/  @!P1 IMAD.MOV R43, RZ, RZ, -R43 ;  /* 0x000000ffff2b9224 */ /* 0x000fe200078e0a2b */
[C---:B------:R-:W-:Y:S01]  /*1530*/  SEL R17, R8.reuse, R17, !P4 ;  /* 0x0000001108117207 */ /* 0x040fe20006000000 */
[----:B------:R-:W-:Y:S01]  /*1540*/  @!P6 IMAD.MOV R45, RZ, RZ, -R45 ;  /* 0x000000ffff2de224 */ /* 0x000fe200078e0a2d */
[C---:B------:R-:W-:Y:S01]  /*1550*/  SEL R19, R8.reuse, R19, !P4 ;  /* 0x0000001308137207 */ /* 0x040fe20006000000 */
[-C--:B0-----:R-:W-:Y:S01]  /*1560*/  IMAD R11, R11, R10.reuse, RZ ;  /* 0x0000000a0b0b7224 */ /* 0x081fe200078e02ff */
[C---:B------:R-:W-:Y:S01]  /*1570*/  SEL R21, R8.reuse, R21, !P4 ;  /* 0x0000001508157207 */ /* 0x040fe20006000000 */
[-C--:B------:R-:W-:Y:S01]  /*1580*/  IMAD R15, R15, R10.reuse, RZ ;  /* 0x0000000a0f0f7224 */ /* 0x080fe200078e02ff */
        /* <DEDUP_REMOVED lines=20> */
[----:B------:R-:W-:Y:S01]  /*16d0*/  SEL R8, R8, R45, !P4 ;  /* 0x0000002d08087207 */ /* 0x000fe20006000000 */
[----:B------:R-:W-:Y:S01]  /*16e0*/  IMAD R51, R33, R10, RZ ;  /* 0x0000000a21337224 */ /* 0x000fe200078e02ff */
[----:B-1----:R-:W-:Y:S01]  /*16f0*/  LEA R80, P2, R11, R40, 0x1 ;  /* 0x000000280b507211 */ /* 0x002fe200078408ff */
[----:B------:R-:W-:Y:S01]  /*1700*/  IMAD R39, R39, R10, RZ ;  /* 0x0000000a27277224 */ /* 0x000fe200078e02ff */
[----:B------:R-:W-:Y:S01]  /*1710*/  LEA R78, P3, R15, R40, 0x1 ;  /* 0x000000280f4e7211 */ /* 0x000fe200078608ff */
[----:B------:R-:W-:Y:S01]  /*1720*/  IMAD R43, R43, R10, RZ ;  /* 0x0000000a2b2b7224 */ /* 0x000fe200078e02ff */
[----:B------:R-:W-:Y:S01]  /*1730*/  LEA R36, P4, R17, R40, 0x1 ;  /* 0x0000002811247211 */ /* 0x000fe200078808ff */
[----:B------:R-:W-:Y:S01]  /*1740*/  IMAD R8, R8, R10, RZ ;  /* 0x0000000a08087224 */ /* 0x000fe200078e02ff */
[-C--:B------:R-:W-:Y:S01]  /*1750*/  LEA R34, P5, R19, R40.reuse, 0x1 ;  /* 0x0000002813227211 */ /* 0x080fe200078a08ff */
[----:B------:R-:W-:Y:S01]  /*1760*/  ULDC UR5, c[0x0][0x230] ;  /* 0x00008c0000057ab9 */ /* 0x000fe20000000800 */
[----:B------:R-:W-:-:S02]  /*1770*/  LEA R32, P6, R21, R40, 0x1 ;  /* 0x0000002815207211 */ /* 0x000fc400078c08ff */
[-C--:B------:R-:W-:Y:S02]  /*1780*/  LEA.HI.X.SX32 R81, R11, R41.reuse, 0x1, P2 ;  /* 0x000000290b517211 */ /* 0x080fe400010f0eff */
[-C--:B------:R-:W-:Y:S01]  /*1790*/  LEA.HI.X.SX32 R79, R15, R41.reuse, 0x1, P3 ;  /* 0x000000290f4f7211 */ /* 0x080fe200018f0eff */
[----:B------:R-:W0:Y:S01]  /*17a0*/  LDC R11, c[0x0][0x238] ;  /* 0x00008e00ff0b7b82 */ /* 0x000e220000000800 */
[----:B------:R-:W-:Y:S02]  /*17b0*/  LEA.HI.X.SX32 R37, R17, R41, 0x1, P4 ;  /* 0x0000002911257211 */ /* 0x000fe400020f0eff */
[-C--:B------:R-:W-:Y:S02]  /*17c0*/  LEA R22, P1, R23, R40.reuse, 0x1 ;  /* 0x0000002817167211 */ /* 0x080fe400078208ff */
[-C--:B------:R-:W-:Y:S02]  /*17d0*/  LEA R20, P2, R25, R40.reuse, 0x1 ;  /* 0x0000002819147211 */ /* 0x080fe400078408ff */
[----:B------:R-:W-:-:S02]  /*17e0*/  LEA R74, P3, R27, R40, 0x1 ;  /* 0x000000281b4a7211 */ /* 0x000fc400078608ff */
[-C--:B------:R-:W-:Y:S02]  /*17f0*/  LEA R54, P4, R29, R40.reuse, 0x1 ;  /* 0x000000281d367211 */ /* 0x080fe400078808ff */
[-C--:B------:R-:W-:Y:S02]  /*1800*/  LEA.HI.X.SX32 R35, R19, R41.reuse, 0x1, P5 ;  /* 0x0000002913237211 */ /* 0x080fe400028f0eff */
[----:B------:R-:W-:Y:S02]  /*1810*/  LEA R52, P5, R31, R40, 0x1 ;  /* 0x000000281f347211 */ /* 0x000fe400078a08ff */
[-C--:B------:R-:W-:Y:S02]  /*1820*/  LEA.HI.X.SX32 R33, R21, R41.reuse, 0x1, P6 ;  /* 0x0000002915217211 */ /* 0x080fe400030f0eff */
[-C--:B------:R-:W-:Y:S02]  /*1830*/  LEA.HI.X.SX32 R23, R23, R41.reuse, 0x1, P1 ;  /* 0x0000002917177211 */ /* 0x080fe400008f0eff */
[----:B------:R-:W-:-:S02]  /*1840*/  LEA.HI.X.SX32 R21, R25, R41, 0x1, P2 ;  /* 0x0000002919157211 */ /* 0x000fc400010f0eff */
[-C--:B------:R-:W-:Y:S02]  /*1850*/  LEA.HI.X.SX32 R75, R27, R41.reuse, 0x1, P3 ;  /* 0x000000291b4b7211 */ /* 0x080fe400018f0eff */
[----:B------:R-:W-:Y:S01]  /*1860*/  LEA.HI.X.SX32 R55, R29, R41, 0x1, P4 ;  /* 0x000000291d377211 */ /* 0x000fe200020f0eff */
[-C--:B0-----:R-:W-:Y:S01]  /*1870*/  IMAD R65, R65, R11.reuse, RZ ;  /* 0x0000000b41417224 */ /* 0x081fe200078e02ff */
[-C--:B------:R-:W-:Y:S01]  /*1880*/  LEA R50, P6, R51, R40.reuse, 0x1 ;  /* 0x0000002833327211 */ /* 0x080fe200078c08ff */
[-C--:B------:R-:W-:Y:S01]  /*1890*/  IMAD R66, R66, R11.reuse, RZ ;  /* 0x0000000b42427224 */ /* 0x080fe200078e02ff */
[-C--:B------:R-:W-:Y:S01]  /*18a0*/  LEA R48, P1, R49, R40.reuse, 0x1 ;  /* 0x0000002831307211 */ /* 0x080fe200078208ff */
[-C--:B------:R-:W-:Y:S01]  /*18b0*/  IMAD R67, R67, R11.reuse, RZ ;  /* 0x0000000b43437224 */ /* 0x080fe200078e02ff */
[-C--:B------:R-:W-:Y:S01]  /*18c0*/  LEA R46, P2, R47, R40.reuse, 0x1 ;  /* 0x000000282f2e7211 */ /* 0x080fe200078408ff */
[-C--:B------:R-:W-:Y:S01]  /*18d0*/  IMAD R68, R68, R11.reuse, RZ ;  /* 0x0000000b44447224 */ /* 0x080fe200078e02ff */
[-C--:B------:R-:W-:Y:S01]  /*18e0*/  LEA R44, P3, R39, R40.reuse, 0x1 ;  /* 0x00000028272c7211 */ /* 0x080fe200078608ff */
[-C--:B------:R-:W-:Y:S01]  /*18f0*/  IMAD R69, R69, R11.reuse, RZ ;  /* 0x0000000b45457224 */ /* 0x080fe200078e02ff */
[-C--:B------:R-:W-:Y:S01]  /*1900*/  LEA R42, P4, R43, R40.reuse, 0x1 ;  /* 0x000000282b2a7211 */ /* 0x080fe200078808ff */
[----:B------:R-:W-:Y:S01]  /*1910*/  IMAD R70, R70, R11, RZ ;  /* 0x0000000b46467224 */ /* 0x000fe200078e02ff */
[----:B------:R-:W-:Y:S01]  /*1920*/  LEA.HI.X.SX32 R53, R31, R41, 0x1, P5 ;  /* 0x000000291f357211 */ /* 0x000fe200028f0eff */
[-C--:B------:R-:W-:Y:S01]  /*1930*/  IMAD R71, R71, R11.reuse, RZ ;  /* 0x0000000b47477224 */ /* 0x080fe200078e02ff */
[----:B------:R-:W-:Y:S01]  /*1940*/  LEA R40, P5, R8, R40, 0x1 ;  /* 0x0000002808287211 */ /* 0x000fe200078a08ff */
[-C--:B------:R-:W-:Y:S01]  /*1950*/  IMAD R72, R72, R11.reuse, RZ ;  /* 0x0000000b48487224 */ /* 0x080fe200078e02ff */
[----:B------:R-:W-:Y:S01]  /*1960*/  IADD3 R7, R12, UR4, R7 ;  /* 0x000000040c077c10 */ /* 0x000fe2000fffe007 */
[----:B------:R-:W-:Y:S01]  /*1970*/  IMAD R73, R73, R11, RZ ;  /* 0x0000000b49497224 */ /* 0x000fe200078e02ff */
[----:B------:R-:W-:Y:S01]  /*1980*/  LEA.HI.X.SX32 R87, R8, R41, 0x1, P5 ;  /* 0x0000002908577211 */ /* 0x000fe200028f0eff */
[----:B------:R-:W-:Y:S01]  /*1990*/  IMAD R18, R18, R11, RZ ;  /* 0x0000000b12127224 */ /* 0x000fe200078e02ff */
[----:B------:R-:W0:Y:S01]  /*19a0*/  LDC R8, c[0x0][0x23c] ;  /* 0x00008f00ff087b82 */ /* 0x000e220000000800 */
[----:B------:R-:W-:Y:S01]  /*19b0*/  LEA R76, P0, R9, UR8, 0x1 ;  /* 0x00000008094c7c11 */ /* 0x000fe2000f8008ff */
[----:B------:R-:W-:Y:S01]  /*19c0*/  IMAD.SHL.U32 R10, R11, 0x40, RZ ;  /* 0x000000400b0a7824 */ /* 0x000fe200078e00ff */
[----:B------:R-:W-:-:S02]  /*19d0*/  LOP3.LUT R16, R3, 0x18, RZ, 0xfc, !PT ;  /* 0x0000001803107812 */ /* 0x000fc400078efcff */
[----:B------:R-:W-:Y:S02]  /*19e0*/  CS2R R28, SRZ ;  /* 0x00000000001c7805 */ /* 0x000fe4000001ff00 */
[C---:B------:R-:W-:Y:S02]  /*19f0*/  LOP3.LUT R15, R3.reuse, 0x14, RZ, 0xfc, !PT ;  /* 0x00000014030f7812 */ /* 0x040fe400078efcff */
[----:B------:R-:W-:Y:S02]  /*1a00*/  CS2R R30, SRZ ;  /* 0x00000000001e7805 */ /* 0x000fe4000001ff00 */
[C---:B------:R-:W-:Y:S01]  /*1a10*/  LOP3.LUT R14, R3.reuse, 0xc, RZ, 0xfc, !PT ;  /* 0x0000000c030e7812 */ /* 0x040fe200078efcff */
[-C--:B------:R-:W-:Y:S01]  /*1a20*/  IMAD R16, R16, R11.reuse, RZ ;  /* 0x0000000b10107224 */ /* 0x080fe200078e02ff */
[----:B------:R-:W-:Y:S01]  /*1a30*/  LOP3.LUT R13, R3, 0x8, RZ, 0xfc, !PT ;  /* 0x00000008030d7812 */ /* 0x000fe200078efcff */
[-C--:B------:R-:W-:Y:S01]  /*1a40*/  IMAD R15, R15, R11.reuse, RZ ;  /* 0x0000000b0f0f7224 */ /* 0x080fe200078e02ff */
[----:B------:R-:W-:Y:S01]  /*1a50*/  LOP3.LUT R12, R3, 0x4, RZ, 0xfc, !PT ;  /* 0x00000004030c7812 */ /* 0x000fe200078efcff */
[-C--:B------:R-:W-:Y:S01]  /*1a60*/  IMAD R14, R14, R11.reuse, RZ ;  /* 0x0000000b0e0e7224 */ /* 0x080fe200078e02ff */
[----:B------:R-:W-:Y:S01]  /*1a70*/  LEA.HI.X.SX32 R77, R9, UR9, 0x1, P0 ;  /* 0x00000009094d7c11 */ /* 0x000fe200080f0eff */
[----:B------:R-:W-:Y:S01]  /*1a80*/  IMAD R13, R13, R11, RZ ;  /* 0x0000000b0d0d7224 */ /* 0x000fe200078e02ff */
[----:B------:R-:W-:Y:S01]  /*1a90*/  LEA.HI.X.SX32 R51, R51, R41, 0x1, P6 ;  /* 0x0000002933337211 */ /* 0x000fe200030f0eff */
[----:B------:R-:W-:Y:S01]  /*1aa0*/  IMAD R12, R12, R11, RZ ;  /* 0x0000000b0c0c7224 */ /* 0x000fe200078e02ff */
[----:B------:R-:W-:Y:S01]  /*1ab0*/  LEA.HI.X.SX32 R49, R49, R41, 0x1, P1 ;  /* 0x0000002931317211 */ /* 0x000fe200008f0eff */
[----:B------:R-:W-:Y:S01]  /*1ac0*/  IMAD R9, R3, R11, RZ ;  /* 0x0000000b03097224 */ /* 0x000fe200078e02ff */
[----:B------:R-:W-:-:S02]  /*1ad0*/  LEA.HI.X.SX32 R47, R47, R41, 0x1, P2 ;  /* 0x000000292f2f7211 */ /* 0x000fc400010f0eff */
[-C--:B------:R-:W-:Y:S02]  /*1ae0*/  LEA.HI.X.SX32 R45, R39, R41.reuse, 0x1, P3 ;  /* 0x00000029272d7211 */ /* 0x080fe400018f0eff */
[----:B------:R-:W-:Y:S01]  /*1af0*/  LEA.HI.X.SX32 R43, R43, R41, 0x1, P4 ;  /* 0x000000292b2b7211 */ /* 0x000fe200020f0eff */
[----:B0-----:R-:W-:Y:S01]  /*1b00*/  IMAD.SHL.U32 R11, R8, 0x40, RZ ;  /* 0x00000040080b7824 */ /* 0x001fe200078e00ff */
[----:B------:R-:W-:Y:S01]  /*1b10*/  SHF.R.S32.HI R57, RZ, 0x6, R57 ;  /* 0x00000006ff397819 */ /* 0x000fe20000011439 */
[----:B------:R-:W-:Y:S01]  /*1b20*/  IMAD R63, R61, R8, RZ ;  /* 0x000000083d3f7224 */ /* 0x000fe200078e02ff */
[C---:B------:R-:W-:Y:S02]  /*1b30*/  LOP3.LUT R17, R64.reuse, 0x20, RZ, 0x3c, !PT ;  /* 0x0000002040117812 */ /* 0x040fe400078e3cff */
[C---:B------:R-:W-:Y:S02]  /*1b40*/  LOP3.LUT R19, R64.reuse, 0x30, RZ, 0x3c, !PT ;  /* 0x0000003040137812 */ /* 0x040fe400078e3cff */
[----:B------:R-:W-:-:S02]  /*1b50*/  LOP3.LUT R8, R64, 0x50, RZ, 0x3c, !PT ;  /* 0x0000005040087812 */ /* 0x000fc400078e3cff */
[----:B------:R-:W-:-:S07]  /*1b60*/  LOP3.LUT R60, R5, 0x40, RZ, 0x3c, !PT ;  /* 0x00000040053c7812 */ /* 0x000fce00078e3cff */
.L_x_1:
[----:B------:R-:W-:Y:S01]  /*1b70*/  ISETP.GE.AND P0, PT, R3, UR5, PT ;  /* 0x0000000503007c0c */ /* 0x000fe2000bf06270 */
[----:B------:R-:W-:Y:S01]  /*1b80*/  IMAD.WIDE R24, R9, 0x2, R76 ;  /* 0x0000000209187825 */ /* 0x000fe200078e024c */
[C---:B------:R-:W-:Y:S02]  /*1b90*/  LOP3.LUT R38, R3.reuse, 0xc, RZ, 0xfc, !PT ;  /* 0x0000000c03267812 */ /* 0x040fe400078efcff */
[----:B------:R-:W-:Y:S02]  /*1ba0*/  LOP3.LUT R26, R3, 0x4, RZ, 0xfc, !PT ;  /* 0x00000004031a7812 */ /* 0x000fe400078efcff */
[----:B------:R-:W-:Y:S02]  /*1bb0*/  PRMT R41, RZ, 0x7610, R41 ;  /* 0x00007610ff297816 */ /* 0x000fe40000000029 */
[----:B------:R-:W-:Y:S02]  /*1bc0*/  ISETP.GE.AND P3, PT, R38, UR5, PT ;  /* 0x0000000526007c0c */ /* 0x000fe4000bf66270 */
[----:B------:R-:W-:-:S02]  /*1bd0*/  ISETP.GE.AND P1, PT, R26, UR5, PT ;  /* 0x000000051a007c0c */ /* 0x000fc4000bf26270 */
[C---:B------:R-:W-:Y:S01]  /*1be0*/  LOP3.LUT R38, R3.reuse, 0x10, RZ, 0xfc, !PT ;  /* 0x0000001003267812 */ /* 0x040fe200078efcff */
[----:B------:R-:W2:Y:S01]  /*1bf0*/  @!P0 LDG.E.U16 R41, desc[UR6][R24.64] ;  /* 0x0000000618298981 */ /* 0x000ea2000c1e1500 */
[----:B------:R-:W-:Y:S02]  /*1c00*/  LOP3.LUT R27, R3, 0x8, RZ, 0xfc, !PT ;  /* 0x00000008031b7812 */ /* 0x000fe400078efcff */
[----:B------:R-:W-:Y:S02]  /*1c10*/  ISETP.GE.AND P0, PT, R38, UR5, PT ;  /* 0x0000000526007c0c */ /* 0x000fe4000bf06270 */
[----:B------:R-:W-:Y:S01]  /*1c20*/  ISETP.GE.AND P2, PT, R27, UR5, PT ;  /* 0x000000051b007c0c */ /* 0x000fe2000bf46270 */
[----:B------:R-:W-:Y:S01]  /*1c30*/  IMAD.WIDE R26, R12, 0x2, R76 ;  /* 0x000000020c1a7825 */ /* 0x000fe200078e024c */
[----:B------:R-:W-:Y:S02]  /*1c40*/  PRMT R82, RZ, 0x7610, R82 ;  /* 0x00007610ff527816 */ /* 0x000fe40000000052 */
[----:B------:R-:W-:Y:S01]  /*1c50*/  PRMT R90, RZ, 0x7610, R90 ;  /* 0x00007610ff5a7816 */ /* 0x000fe2000000005a */
[----:B------:R-:W-:-:S03]  /*1c60*/  IMAD.WIDE R84, R18, 0x2, R76 ;  /* 0x0000000212547825 */ /* 0x000fc600078e024c */
[----:B------:R0:W3:Y:S01]  /*1c70*/  @!P1 LDG.E.U16 R82, desc[UR6][R26.64] ;  /* 0x000000061a529981 */ /* 0x0000e2000c1e1500 */
[----:B------:R-:W-:-:S03]  /*1c80*/  LOP3.LUT R39, R3, 0x14, RZ, 0xfc, !PT ;  /* 0x0000001403277812 */ /* 0x000fc600078efcff */
[----:B------:R-:W4:Y:S01]  /*1c90*/  @!P0 LDG.E.U16 R90, desc[UR6][R84.64] ;  /* 0x00000006545a8981 */ /* 0x000f22000c1e1500 */
[----:B------:R-:W-:Y:S02]  /*1ca0*/  PRMT R38, RZ, 0x7610, R38 ;  /* 0x00007610ff267816 */ /* 0x000fe40000000026 */
[----:B0-----:R-:W-:Y:S01]  /*1cb0*/  LOP3.LUT R26, R3, 0x1c, RZ, 0xfc, !PT ;  /* 0x0000001c031a7812 */ /* 0x001fe200078efcff */
[----:B------:R-:W-:Y:S01]  /*1cc0*/  IMAD.WIDE R24, R14, 0x2, R76 ;  /* 0x000000020e187825 */ /* 0x000fe200078e024c */
[----:B------:R-:W-:Y:S02]  /*1cd0*/  ISETP.GE.AND P4, PT, R39, UR5, PT ;  /* 0x0000000527007c0c */ /* 0x000fe4000bf86270 */
[----:B------:R-:W-:Y:S02]  /*1ce0*/  ISETP.GE.AND P0, PT, R26, UR5, PT ;  /* 0x000000051a007c0c */ /* 0x000fe4000bf06270 */
[----:B------:R-:W-:Y:S01]  /*1cf0*/  LOP3.LUT R39, R3, 0x18, RZ, 0xfc, !PT ;  /* 0x0000001803277812 */ /* 0x000fe200078efcff */
[----:B------:R0:W5:Y:S01]  /*1d00*/  @!P3 LDG.E.U16 R38, desc[UR6][R24.64] ;  /* 0x000000061826b981 */ /* 0x000162000c1e1500 */
[----:B------:R-:W-:Y:S01]  /*1d10*/  PRMT R92, RZ, 0x7610, R92 ;  /* 0x00007610ff5c7816 */ /* 0x000fe2000000005c */
[----:B------:R-:W-:Y:S01]  /*1d20*/  IMAD.WIDE R88, R13, 0x2, R76 ;  /* 0x000000020d587825 */ /* 0x000fe200078e024c */
[----:B------:R-:W-:-:S02]  /*1d30*/  ISETP.GE.AND P1, PT, R39, UR5, PT ;  /* 0x0000000527007c0c */ /* 0x000fc4000bf26270 */
[----:B------:R-:W-:Y:S02]  /*1d40*/  PRMT R91, RZ, 0x7610, R91 ;  /* 0x00007610ff5b7816 */ /* 0x000fe4000000005b */
[----:B------:R-:W-:Y:S01]  /*1d50*/  LOP3.LUT R39, R3, 0x20, RZ, 0xfc, !PT ;  /* 0x0000002003277812 */ /* 0x000fe200078efcff */
[----:B------:R1:W3:Y:S01]  /*1d60*/  @!P2 LDG.E.U16 R92, desc[UR6][R88.64] ;  /* 0x00000006585ca981 */ /* 0x0002e2000c1e1500 */
[----:B0-----:R-:W-:-:S05]  /*1d70*/  IMAD.WIDE R24, R73, 0x2, R76 ;  /* 0x0000000249187825 */ /* 0x001fca00078e024c */
[----:B------:R0:W5:Y:S01]  /*1d80*/  @!P0 LDG.E.U16 R91, desc[UR6][R24.64] ;  /* 0x00000006185b8981 */ /* 0x000162000c1e1500 */
[----:B------:R-:W-:Y:S01]  /*1d90*/  ISETP.GE.AND P0, PT, R39, UR5, PT ;  /* 0x0000000527007c0c */ /* 0x000fe2000bf06270 */
[----:B------:R-:W-:Y:S01]  /*1da0*/  IMAD.WIDE R26, R16, 0x2, R76 ;  /* 0x00000002101a7825 */ /* 0x000fe200078e024c */
[----:B-1----:R-:W-:Y:S02]  /*1db0*/  PRMT R88, RZ, 0x7610, R88 ;  /* 0x00007610ff587816 */ /* 0x002fe40000000058 */
[----:B------:R-:W-:Y:S01]  /*1dc0*/  LOP3.LUT R39, R3, 0x24, RZ, 0xfc, !PT ;  /* 0x0000002403277812 */ /* 0x000fe200078efcff */
[----:B------:R-:W-:Y:S01]  /*1dd0*/  IMAD.WIDE R96, R72, 0x2, R76 ;  /* 0x0000000248607825 */ /* 0x000fe200078e024c */
[----:B------:R-:W-:Y:S02]  /*1de0*/  PRMT R86, RZ, 0x7610, R86 ;  /* 0x00007610ff567816 */ /* 0x000fe40000000056 */
[----:B------:R1:W5:Y:S01]  /*1df0*/  @!P1 LDG.E.U16 R88, desc[UR6][R26.64] ;  /* 0x000000061a589981 */ /* 0x000362000c1e1500 */
[----:B------:R-:W-:Y:S01]  /*1e00*/  ISETP.GE.AND P1, PT, R39, UR5, PT ;  /* 0x0000000527007c0c */ /* 0x000fe2000bf26270 */
[----:B------:R-:W-:Y:S01]  /*1e10*/  IMAD.WIDE R94, R15, 0x2, R76 ;  /* 0x000000020f5e7825 */ /* 0x000fe200078e024c */
[----:B------:R-:W-:-:S02]  /*1e20*/  PRMT R93, RZ, 0x7610, R93 ;  /* 0x00007610ff5d7816 */ /* 0x000fc4000000005d */
[C---:B0-----:R-:W-:Y:S01]  /*1e30*/  LOP3.LUT R24, R3.reuse, 0x28, RZ, 0xfc, !PT ;  /* 0x0000002803187812 */ /* 0x041fe200078efcff */
[----:B------:R-:W5:Y:S01]  /*1e40*/  @!P0 LDG.E.U16 R86, desc[UR6][R96.64] ;  /* 0x0000000660568981 */ /* 0x000f62000c1e1500 */
[----:B------:R-:W-:Y:S02]  /*1e50*/  PRMT R85, RZ, 0x7610, R85 ;  /* 0x00007610ff557816 */ /* 0x000fe40000000055 */
[----:B------:R-:W-:Y:S01]  /*1e60*/  ISETP.GE.AND P0, PT, R24, UR5, PT ;  /* 0x0000000518007c0c */ /* 0x000fe2000bf06270 */
[----:B------:R0:W5:Y:S01]  /*1e70*/  @!P4 LDG.E.U16 R93, desc[UR6][R94.64] ;  /* 0x000000065e5dc981 */ /* 0x000162000c1e1500 */
[----:B------:R-:W-:Y:S02]  /*1e80*/  LOP3.LUT R24, R3, 0x2c, RZ, 0xfc, !PT ;  /* 0x0000002c03187812 */ /* 0x000fe400078efcff */
[----:B-1----:R-:W-:Y:S01]  /*1e90*/  PRMT R26, RZ, 0x7610, R26 ;  /* 0x00007610ff1a7816 */ /* 0x002fe2000000001a */
[----:B0-----:R-:W-:Y:S01]  /*1ea0*/  IMAD.WIDE R94, R71, 0x2, R76 ;  /* 0x00000002475e7825 */ /* 0x001fe200078e024c */
[----:B------:R-:W-:-:S04]  /*1eb0*/  LOP3.LUT R39, R3, 0x30, RZ, 0xfc, !PT ;  /* 0x0000003003277812 */ /* 0x000fc800078efcff */
[----:B------:R0:W5:Y:S01]  /*1ec0*/  @!P1 LDG.E.U16 R85, desc[UR6][R94.64] ;  /* 0x000000065e559981 */ /* 0x000162000c1e1500 */
[----:B------:R-:W-:Y:S01]  /*1ed0*/  ISETP.GE.AND P1, PT, R24, UR5, PT ;  /* 0x0000000518007c0c */ /* 0x000fe2000bf26270 */
[----:B------:R-:W-:-:S05]  /*1ee0*/  IMAD.WIDE R24, R70, 0x2, R76 ;  /* 0x0000000246187825 */ /* 0x000fca00078e024c */
[----:B------:R1:W5:Y:S01]  /*1ef0*/  @!P0 LDG.E.U16 R26, desc[UR6][R24.64] ;  /* 0x00000006181a8981 */ /* 0x000362000c1e1500 */
[----:B------:R-:W-:Y:S02]  /*1f00*/  ISETP.GE.AND P0, PT, R39, UR5, PT ;  /* 0x0000000527007c0c */ /* 0x000fe4000bf06270 */
[----:B------:R-:W-:Y:S01]  /*1f10*/  PRMT R89, RZ, 0x7610, R89 ;  /* 0x00007610ff597816 */ /* 0x000fe20000000059 */
[----:B0-----:R-:W-:Y:S01]  /*1f20*/  IMAD.WIDE R94, R68, 0x2, R76 ;  /* 0x00000002445e7825 */ /* 0x001fe200078e024c */
[----:B------:R-:W-:-:S09]  /*1f30*/  LOP3.LUT R39, R3, 0x34, RZ, 0xfc, !PT ;  /* 0x0000003403277812 */ /* 0x000fd200078efcff */
[----:B------:R-:W5:Y:S01]  /*1f40*/  @!P0 LDG.E.U16 R89, desc[UR6][R94.64] ;  /* 0x000000065e598981 */ /* 0x000f62000c1e1500 */
[----:B------:R-:W-:Y:S01]  /*1f50*/  ISETP.GE.AND P0, PT, R39, UR5, PT ;  /* 0x0000000527007c0c */ /* 0x000fe2000bf06270 */
[----:B-1----:R-:W-:Y:S01]  /*1f60*/  IMAD.WIDE R24, R67, 0x2, R76 ;  /* 0x0000000243187825 */ /* 0x002fe200078e024c */
[----:B------:R-:W-:Y:S02]  /*1f70*/  PRMT R83, RZ, 0x7610, R83 ;  /* 0x00007610ff537816 */ /* 0x000fe40000000053 */
[----:B------:R-:W-:-:S09]  /*1f80*/  LOP3.LUT R39, R3, 0x38, RZ, 0xfc, !PT ;  /* 0x0000003803277812 */ /* 0x000fd200078efcff */
[----:B------:R0:W5:Y:S01]  /*1f90*/  @!P0 LDG.E.U16 R83, desc[UR6][R24.64] ;  /* 0x0000000618538981 */ /* 0x000162000c1e1500 */
[----:B------:R-:W-:Y:S02]  /*1fa0*/  ISETP.GE.AND P0, PT, R39, UR5, PT ;  /* 0x0000000527007c0c */ /* 0x000fe4000bf06270 */
[----:B------:R-:W-:Y:S01]  /*1fb0*/  PRMT R84, RZ, 0x7610, R84 ;  /* 0x00007610ff547816 */ /* 0x000fe20000000054 */
[----:B0-----:R-:W-:-:S10]  /*1fc0*/  IMAD.WIDE R24, R66, 0x2, R76 ;  /* 0x0000000242187825 */ /* 0x001fd400078e024c */
[----:B------:R0:W5:Y:S01]  /*1fd0*/  @!P0 LDG.E.U16 R84, desc[UR6][R24.64] ;  /* 0x0000000618548981 */ /* 0x000162000c1e1500 */
[----:B------:R-:W-:-:S04]  /*1fe0*/  LEA.HI R39, R0, 0x3c, RZ, 0x1c ;  /* 0x0000003c00277811 */ /* 0x000fc800078fe0ff */
[----:B------:R-:W-:Y:S02]  /*1ff0*/  ISETP.GE.AND P0, PT, R39, UR5, PT ;  /* 0x0000000527007c0c */ /* 0x000fe4000bf06270 */
[----:B------:R-:W-:Y:S01]  /*2000*/  PRMT R39, RZ, 0x7610, R39 ;  /* 0x00007610ff277816 */ /* 0x000fe20000000027 */
[----:B0-----:R-:W-:-:S10]  /*2010*/  IMAD.WIDE R24, R65, 0x2, R76 ;  /* 0x0000000241187825 */ /* 0x001fd400078e024c */
[----:B------:R0:W5:Y:S01]  /*2020*/  @!P0 LDG.E.U16 R39, desc[UR6][R24.64] ;  /* 0x0000000618278981 */ /* 0x000162000c1e1500 */
[----:B------:R-:W-:Y:S01]  /*2030*/  PRMT R27, RZ, 0x7610, R27 ;  /* 0x00007610ff1b7816 */ /* 0x000fe2000000001b */
[----:B------:R-:W-:-:S05]  /*2040*/  IMAD.WIDE R96, R69, 0x2, R76 ;  /* 0x0000000245607825 */ /* 0x000fca00078e024c */
[----:B------:R1:W5:Y:S01]  /*2050*/  @!P1 LDG.E.U16 R27, desc[UR6][R96.64] ;  /* 0x00000006601b9981 */ /* 0x000362000c1e1500 */
[----:B------:R-:W-:Y:S01]  /*2060*/  BAR.SYNC.DEFER_BLOCKING 0x0 ;  /* 0x0000000000007b1d */ /* 0x000fe20000010000 */
[----:B------:R-:W-:Y:S02]  /*2070*/  ISETP.GE.AND P0, PT, R61, UR5, PT ;  /* 0x000000053d007c0c */ /* 0x000fe4000bf06270 */
[----:B0-----:R-:W-:Y:S01]  /*2080*/  PRMT R25, RZ, 0x7610, R25 ;  /* 0x00007610ff197816 */ /* 0x001fe20000000019 */
[----:B-1----:R-:W-:Y:S01]  /*2090*/  IMAD.WIDE R96, R63, 0x2, R42 ;  /* 0x000000023f607825 */ /* 0x002fe200078e022a */
[----:B------:R-:W-:-:S03]  /*20a0*/  PRMT R24, RZ, 0x7610, R24 ;  /* 0x00007610ff187816 */ /* 0x000fc60000000018 */
[----:B------:R-:W-:-:S06]  /*20b0*/  IMAD.WIDE R98, R63, 0x2, R44 ;  /* 0x000000023f627825 */ /* 0x000fcc00078e022c */
[----:B------:R0:W5:Y:S04]  /*20c0*/  @!P0 LDG.E.U16 R25, desc[UR6][R96.64] ;  /* 0x0000000660198981 */ /* 0x000168000c1e1500 */
[----:B------:R1:W5:Y:S01]  /*20d0*/  @!P0 LDG.E.U16 R24, desc[UR6][R98.64] ;  /* 0x0000000662188981 */ /* 0x000362000c1e1500 */
[----:B0-----:R-:W-:-:S04]  /*20e0*/  IMAD.WIDE R96, R63, 0x2, R48 ;  /* 0x000000023f607825 */ /* 0x001fc800078e0230 */
[----:B-1----:R-:W-:-:S04]  /*20f0*/  IMAD.WIDE R98, R63, 0x2, R50 ;  /* 0x000000023f627825 */ /* 0x002fc800078e0232 */
[C---:B------:R-:W-:Y:S01]  /*2100*/  IMAD.WIDE R100, R63.reuse, 0x2, R54 ;  /* 0x000000023f647825 */ /* 0x040fe200078e0236 */
[----:B--2---:R0:W-:Y:S03]  /*2110*/  STS.U16 [R64+UR4], R41 ;  /* 0x0000002940007988 */ /* 0x0041e60008000404 */
[--C-:B0-----:R-:W-:Y:S01]  /*2120*/  IMAD.MOV.U32 R41, RZ, RZ, R87.reuse ;  /* 0x000000ffff297224 */ /* 0x101fe200078e0057 */
[----:B------:R-:W-:Y:S01]  /*2130*/  PRMT R87, RZ, 0x7610, R87 ;  /* 0x00007610ff577816 */ /* 0x000fe20000000057 */
[C---:B------:R-:W-:Y:S01]  /*2140*/  IMAD.WIDE R94, R63.reuse, 0x2, R40 ;  /* 0x000000023f5e7825 */ /* 0x040fe200078e0228 */
[----:B----4-:R0:W-:Y:S04]  /*2150*/  STS.U16 [R64+UR4+0x200], R90 ;  /* 0x0002005a40007988 */ /* 0x0101e80008000404 */
[----:B------:R1:W2:Y:S02]  /*2160*/  @!P0 LDG.E.U16 R87, desc[UR6][R94.64] ;  /* 0x000000065e578981 */ /* 0x0002a4000c1e1500 */
[----:B-1----:R-:W-:-:S02]  /*2170*/  IMAD.WIDE R94, R63, 0x2, R46 ;  /* 0x000000023f5e7825 */ /* 0x002fc400078e022e */
[----:B---3--:R-:W-:Y:S02]  /*2180*/  STS.U16 [R64+UR4+0x100], R92 ;  /* 0x0001005c40007988 */ /* 0x008fe40008000404 */
[--C-:B0-----:R-:W-:Y:S01]  /*2190*/  IMAD.MOV.U32 R90, RZ, RZ, R20.reuse ;  /* 0x000000ffff5a7224 */ /* 0x101fe200078e0014 */
[----:B------:R-:W-:Y:S01]  /*21a0*/  PRMT R20, RZ, 0x7610, R20 ;  /* 0x00007610ff147816 */ /* 0x000fe20000000014 */
[----:B-----5:R-:W-:Y:S04]  /*21b0*/  STS.U16 [R64+UR4+0x300], R88 ;  /* 0x0003005840007988 */ /* 0x020fe80008000404 */
[----:B------:R-:W-:Y:S04]  /*21c0*/  STS.U16 [R64+UR4+0x400], R86 ;  /* 0x0004005640007988 */ /* 0x000fe80008000404 */
[----:B------:R0:W-:Y:S04]  /*21d0*/  STS.U16 [R64+UR4+0x500], R26 ;  /* 0x0005001a40007988 */ /* 0x0001e80008000404 */
[----:B------:R1:W-:Y:S01]  /*21e0*/  STS.U16 [R64+UR4+0x600], R89 ;  /* 0x0006005940007988 */ /* 0x0003e20008000404 */
[----:B0-----:R-:W-:-:S06]  /*21f0*/  PRMT R26, RZ, 0x7610, R26 ;  /* 0x00007610ff1a7816 */ /* 0x001fcc000000001a */
[----:B------:R0:W3:Y:S01]  /*2200*/  @!P0 LDG.E.U16 R26, desc[UR6][R94.64] ;  /* 0x000000065e1a8981 */ /* 0x0000e2000c1e1500 */
[----:B-1----:R-:W-:-:S06]  /*2210*/  PRMT R89, RZ, 0x7610, R89 ;  /* 0x00007610ff597816 */ /* 0x002fcc0000000059 */
[----:B------:R1:W4:Y:S01]  /*2220*/  @!P0 LDG.E.U16 R89, desc[UR6][R96.64] ;  /* 0x0000000660598981 */ /* 0x000322000c1e1500 */
[C---:B0-----:R-:W-:Y:S01]  /*2230*/  IMAD.WIDE R94, R63.reuse, 0x2, R52 ;  /* 0x000000023f5e7825 */ /* 0x041fe200078e0234 */
[----:B-1----:R-:W-:Y:S02]  /*2240*/  PRMT R97, RZ, 0x7610, R97 ;  /* 0x00007610ff617816 */ /* 0x002fe40000000061 */
[----:B------:R0:W-:Y:S04]  /*2250*/  STS.U16 [R64+UR4+0x700], R84 ;  /* 0x0007005440007988 */ /* 0x0001e80008000404 */
[----:B------:R1:W-:Y:S04]  /*2260*/  STS.U16 [R62+UR4+0x280], R93 ;  /* 0x0002805d3e007988 */ /* 0x0003e80008000404 */
[----:B------:R5:W-:Y:S01]  /*2270*/  STS.U16 [R62+UR4+0x80], R82 ;  /* 0x000080523e007988 */ /* 0x000be20008000404 */
[----:B0-----:R-:W-:Y:S01]  /*2280*/  PRMT R84, RZ, 0x7610, R84 ;  /* 0x00007610ff547816 */ /* 0x001fe20000000054 */
[----:B-1----:R-:W-:-:S02]  /*2290*/  IMAD.WIDE R92, R63, 0x2, R74 ;  /* 0x000000023f5c7825 */ /* 0x002fc400078e024a */
[----:B------:R0:W-:Y:S01]  /*22a0*/  STS.U16 [R62+UR4+0x380], R91 ;  /* 0x0003805b3e007988 */ /* 0x0001e20008000404 */
[----:B-----5:R-:W-:-:S03]  /*22b0*/  PRMT R82, RZ, 0x7610, R82 ;  /* 0x00007610ff527816 */ /* 0x020fc60000000052 */
[----:B------:R1:W5:Y:S04]  /*22c0*/  @!P0 LDG.E.U16 R97, desc[UR6][R92.64] ;  /* 0x000000065c618981 */ /* 0x000368000c1e1500 */
[----:B------:R1:W4:Y:S01]  /*22d0*/  @!P0 LDG.E.U16 R84, desc[UR6][R98.64] ;  /* 0x0000000662548981 */ /* 0x000322000c1e1500 */
[--C-:B0-----:R-:W-:Y:S01]  /*22e0*/  IMAD.MOV.U32 R91, RZ, RZ, R21.reuse ;  /* 0x000000ffff5b7224 */ /* 0x101fe200078e0015 */
[----:B------:R-:W-:Y:S02]  /*22f0*/  PRMT R21, RZ, 0x7610, R21 ;  /* 0x00007610ff157816 */ /* 0x000fe40000000015 */
[----:B------:R0:W4:Y:S01]  /*2300*/  @!P0 LDG.E.U16 R82, desc[UR6][R94.64] ;  /* 0x000000065e528981 */ /* 0x000122000c1e1500 */
[----:B-1----:R-:W-:Y:S02]  /*2310*/  IMAD.MOV.U32 R92, RZ, RZ, R22 ;  /* 0x000000ffff5c7224 */ /* 0x002fe400078e0016 */
[----:B------:R-:W-:Y:S01]  /*2320*/  IMAD.MOV.U32 R93, RZ, RZ, R23 ;  /* 0x000000ffff5d7224 */ /* 0x000fe200078e0017 */
[----:B------:R-:W-:Y:S01]  /*2330*/  PRMT R86, RZ, 0x7610, R86 ;  /* 0x00007610ff567816 */ /* 0x000fe20000000056 */
[----:B------:R-:W-:-:S04]  /*2340*/  IMAD.WIDE R98, R63, 0x2, R92 ;  /* 0x000000023f627825 */ /* 0x000fc800078e025c */
[----:B0-----:R-:W-:Y:S01]  /*2350*/  IMAD.WIDE R94, R63, 0x2, R90 ;  /* 0x000000023f5e7825 */ /* 0x001fe200078e025a */
[----:B------:R0:W3:Y:S04]  /*2360*/  @!P0 LDG.E.U16 R20, desc[UR6][R98.64] ;  /* 0x0000000662148981 */ /* 0x0000e8000c1e1500 */
[----:B------:R1:W4:Y:S01]  /*2370*/  @!P0 LDG.E.U16 R21, desc[UR6][R94.64] ;  /* 0x000000065e158981 */ /* 0x000322000c1e1500 */
[----:B------:R-:W-:-:S03]  /*2380*/  PRMT R22, RZ, 0x7610, R22 ;  /* 0x00007610ff167816 */ /* 0x000fc60000000016 */
[----:B------:R1:W-:Y:S01]  /*2390*/  STS.U16 [R62+UR4+0x680], R83 ;  /* 0x000680533e007988 */ /* 0x0003e20008000404 */
[----:B0-----:R-:W-:Y:S02]  /*23a0*/  IMAD.MOV.U32 R98, RZ, RZ, R34 ;  /* 0x000000ffff627224 */ /* 0x001fe400078e0022 */
[----:B------:R-:W-:Y:S01]  /*23b0*/  IMAD.MOV.U32 R99, RZ, RZ, R35 ;  /* 0x000000ffff637224 */ /* 0x000fe200078e0023 */
[----:B------:R0:W3:Y:S01]  /*23c0*/  @!P0 LDG.E.U16 R86, desc[UR6][R100.64] ;  /* 0x0000000664568981 */ /* 0x0000e2000c1e1500 */
[----:B-1----:R-:W-:Y:S02]  /*23d0*/  IMAD.MOV.U32 R94, RZ, RZ, R32 ;  /* 0x000000ffff5e7224 */ /* 0x002fe400078e0020 */
[----:B------:R-:W-:Y:S01]  /*23e0*/  IMAD.MOV.U32 R95, RZ, RZ, R33 ;  /* 0x000000ffff5f7224 */ /* 0x000fe200078e0021 */
[----:B------:R-:W-:Y:S01]  /*23f0*/  PRMT R83, RZ, 0x7610, R83 ;  /* 0x00007610ff537816 */ /* 0x000fe20000000053 */
[----:B------:R-:W-:-:S04]  /*2400*/  IMAD.WIDE R34, R63, 0x2, R98 ;  /* 0x000000023f227825 */ /* 0x000fc800078e0262 */
[----:B------:R-:W-:Y:S01]  /*2410*/  IMAD.WIDE R32, R63, 0x2, R94 ;  /* 0x000000023f207825 */ /* 0x000fe200078e025e */
[----:B------:R-:W-:Y:S03]  /*2420*/  STS.U16 [R62+UR4+0x180], R38 ;  /* 0x000180263e007988 */ /* 0x000fe60008000404 */
[----:B0-----:R-:W-:Y:S01]  /*2430*/  IMAD.MOV.U32 R100, RZ, RZ, R36 ;  /* 0x000000ffff647224 */ /* 0x001fe200078e0024 */
[----:B------:R0:W-:Y:S01]  /*2440*/  STS.U16 [R62+UR4+0x480], R85 ;  /* 0x000480553e007988 */ /* 0x0001e20008000404 */
[--C-:B------:R-:W-:Y:S01]  /*2450*/  IMAD.MOV.U32 R101, RZ, RZ, R37.reuse ;  /* 0x000000ffff657224 */ /* 0x100fe200078e0025 */
[----:B------:R-:W-:Y:S02]  /*2460*/  PRMT R37, RZ, 0x7610, R37 ;  /* 0x00007610ff257816 */ /* 0x000fe40000000025 */
[----:B------:R1:W-:Y:S01]  /*2470*/  STS.U16 [R62+UR4+0x780], R39 ;  /* 0x000780273e007988 */ /* 0x0003e20008000404 */
[----:B------:R-:W-:-:S03]  /*2480*/  PRMT R88, RZ, 0x7610, R88 ;  /* 0x00007610ff587816 */ /* 0x000fc60000000058 */
[----:B------:R1:W3:Y:S01]  /*2490*/  @!P0 LDG.E.U16 R22, desc[UR6][R32.64] ;  /* 0x0000000620168981 */ /* 0x0002e2000c1e1500 */
[----:B0-----:R-:W-:-:S03]  /*24a0*/  PRMT R85, RZ, 0x7610, R85 ;  /* 0x00007610ff557816 */ /* 0x001fc60000000055 */
[----:B------:R0:W3:Y:S01]  /*24b0*/  @!P0 LDG.E.U16 R83, desc[UR6][R34.64] ;  /* 0x0000000622538981 */ /* 0x0000e2000c1e1500 */
[----:B-1----:R-:W-:-:S04]  /*24c0*/  IMAD.WIDE R38, R63, 0x2, R100 ;  /* 0x000000023f267825 */ /* 0x002fc800078e0264 */
[C---:B------:R-:W-:Y:S01]  /*24d0*/  IMAD.WIDE R32, R63.reuse, 0x2, R78 ;  /* 0x000000023f207825 */ /* 0x040fe200078e024e */
[----:B------:R-:W3:Y:S03]  /*24e0*/  @!P0 LDG.E.U16 R37, desc[UR6][R38.64] ;  /* 0x0000000626258981 */ /* 0x000ee6000c1e1500 */
[----:B0-----:R-:W-:Y:S01]  /*24f0*/  IMAD.WIDE R34, R63, 0x2, R80 ;  /* 0x000000023f227825 */ /* 0x001fe200078e0250 */
[----:B------:R-:W3:Y:S04]  /*2500*/  @!P0 LDG.E.U16 R85, desc[UR6][R32.64] ;  /* 0x0000000620558981 */ /* 0x000ee8000c1e1500 */
[----:B------:R-:W3:Y:S04]  /*2510*/  @!P0 LDG.E.U16 R88, desc[UR6][R34.64] ;  /* 0x0000000622588981 */ /* 0x000ee8000c1e1500 */
[----:B------:R-:W-:Y:S04]  /*2520*/  STS.U16 [R62+UR4+0x580], R27 ;  /* 0x0005801b3e007988 */ /* 0x000fe80008000404 */
[----:B--2---:R-:W-:Y:S04]  /*2530*/  STS.U16 [R64+UR4+0x800], R87 ;  /* 0x0008005740007988 */ /* 0x004fe80008000404 */
[----:B-----5:R-:W-:Y:S04]  /*2540*/  STS.U16 [R64+UR4+0xc00], R97 ;  /* 0x000c006140007988 */ /* 0x020fe80008000404 */
[----:B------:R-:W-:Y:S04]  /*2550*/  STS.U16 [R62+UR4+0x880], R25 ;  /* 0x000880193e007988 */ /* 0x000fe80008000404 */
[----:B----4-:R-:W-:Y:S04]  /*2560*/  STS.U16 [R62+UR4+0xc80], R21 ;  /* 0x000c80153e007988 */ /* 0x010fe80008000404 */
[----:B------:R-:W-:Y:S04]  /*2570*/  STS.U16 [R17+UR4+0x900], R24 ;  /* 0x0009001811007988 */ /* 0x000fe80008000404 */
[----:B---3--:R-:W-:Y:S04]  /*2580*/  STS.U16 [R17+UR4+0xd00], R20 ;  /* 0x000d001411007988 */ /* 0x008fe80008000404 */
[----:B------:R-:W-:Y:S04]  /*2590*/  STS.U16 [R19+UR4+0x980], R26 ;  /* 0x0009801a13007988 */ /* 0x000fe80008000404 */
        /* <DEDUP_REMOVED lines=8> */
[----:B------:R-:W-:Y:S01]  /*2620*/  STS.U16 [R59+UR4+0xf80], R88 ;  /* 0x000f80583b007988 */ /* 0x000fe20008000404 */
[----:B------:R-:W-:Y:S06]  /*2630*/  BAR.SYNC.DEFER_BLOCKING 0x0 ;  /* 0x0000000000007b1d */ /* 0x000fec0000010000 */
[----:B------:R-:W-:Y:S04]  /*2640*/  LDSM.16.MT88.4 R32, [R7] ;  /* 0x000000000720783b */ /* 0x000fe80000004200 */
[----:B------:R-:W0:Y:S04]  /*2650*/  LDSM.16.M88.4 R20, [R5+UR4+0x800] ;  /* 0x000800040514783b */ /* 0x000e280008000200 */
[----:B------:R-:W1:Y:S04]  /*2660*/  LDSM.16.MT88.4 R24, [R7+0x200] ;  /* 0x000200000718783b */ /* 0x000e680000004200 */
[----:B------:R-:W-:Y:S01]  /*2670*/  LDSM.16.M88.4 R36, [R60+UR4+0x800] ;  /* 0x000800043c24783b */ /* 0x000fe20008000200 */
[----:B0-----:R-:W-:Y:S03]  /*2680*/  HMMA.16816.F32 R28, R32, R20, R28 ;  /* 0x00000014201c723c */ /* 0x001fe6000000181c */
[----:B------:R-:W0:-:S15]  /*2690*/  LDSM.16.MT88.4 R32, [R7+0x400] ;  /* 0x000400000720783b */ /* 0x000e1e0000004200 */
[----:B------:R-:W-:-:S06]  /*26a0*/  NOP ;  /* 0x0000000000007918 */ /* 0x000fcc0000000000 */
[----:B-1----:R-:W-:Y:S01]  /*26b0*/  HMMA.16816.F32 R24, R24, R22, R28 ;  /* 0x000000161818723c */ /* 0x002fe2000000181c */
[----:B------:R-:W1:Y:S01]  /*26c0*/  LDSM.16.MT88.4 R28, [R7+0x600] ;  /* 0x00060000071c783b */ /* 0x000e620000004200 */
[----:B------:R-:W-:-:S05]  /*26d0*/  VIADD R57, R57, 0xffffffff ;  /* 0xffffffff39397836 */ /* 0x000fca0000000000 */
[----:B------:R-:W-:-:S15]  /*26e0*/  ISETP.NE.U32.AND P0, PT, R57, RZ, PT ;  /* 0x000000ff3900720c */ /* 0x000fde0003f05070 */
[----:B------:R-:W-:-:S02]  /*26f0*/  NOP ;  /* 0x0000000000007918 */ /* 0x000fc40000000000 */
[----:B0-----:R-:W-:Y:S01]  /*2700*/  HMMA.16816.F32 R24, R32, R36, R24 ;  /* 0x000000242018723c */ /* 0x001fe20000001818 */
[----:B------:R-:W-:Y:S01]  /*2710*/  IMAD.WIDE R40, R11, 0x2, R40 ;  /* 0x000000020b287825 */ /* 0x000fe200078e0228 */
[----:B------:R-:W-:-:S03]  /*2720*/  UIADD3 UR5, UR5, -0x40, URZ ;  /* 0xffffffc005057890 */ /* 0x000fc6000fffe03f */
[----:B------:R-:W-:-:S04]  /*2730*/  IMAD.WIDE R80, R11, 0x2, R80 ;  /* 0x000000020b507825 */ /* 0x000fc800078e0250 */
[----:B------:R-:W-:-:S04]  /*2740*/  IMAD.WIDE R78, R11, 0x2, R78 ;  /* 0x000000020b4e7825 */ /* 0x000fc800078e024e */
[----:B------:R-:W-:-:S04]  /*2750*/  IMAD.WIDE R36, R11, 0x2, R100 ;  /* 0x000000020b247825 */ /* 0x000fc800078e0264 */
[----:B------:R-:W-:-:S04]  /*2760*/  IMAD.WIDE R34, R11, 0x2, R98 ;  /* 0x000000020b227825 */ /* 0x000fc800078e0262 */
[----:B------:R-:W-:-:S03]  /*2770*/  IMAD.WIDE R32, R11, 0x2, R94 ;  /* 0x000000020b207825 */ /* 0x000fc600078e025e */
[----:B-1----:R-:W-:Y:S01]  /*2780*/  HMMA.16816.F32 R28, R28, R38, R24 ;  /* 0x000000261c1c723c */ /* 0x002fe20000001818 */
[----:B------:R-:W-:-:S04]  /*2790*/  IMAD.WIDE R22, R11, 0x2, R92 ;  /* 0x000000020b167825 */ /* 0x000fc800078e025c */
        /* <DEDUP_REMOVED lines=10> */
[----:B------:R-:W-:Y:S01]  /*2840*/  IMAD.MOV.U32 R87, RZ, RZ, R41 ;  /* 0x000000ffff577224 */ /* 0x000fe200078e0029 */
[----:B------:R-:W-:Y:S06]  /*2850*/  @P0 BRA `(.L_x_1) ;  /* 0xfffffff000c40947 */ /* 0x000fec000383ffff */
[----:B------:R-:W-:Y:S02]  /*2860*/  F2FP.F16.F32.PACK_AB R30, R31, R30 ;  /* 0x0000001e1f1e723e */ /* 0x000fe400000000ff */
[----:B------:R-:W-:-:S07]  /*2870*/  F2FP.F16.F32.PACK_AB R28, R29, R28 ;  /* 0x0000001c1d1c723e */ /* 0x000fce00000000ff */
.L_x_0:
[----:B------:R-:W-:Y:S01]  /*2880*/  BAR.SYNC.DEFER_BLOCKING 0x0 ;  /* 0x0000000000007b1d */ /* 0x000fe20000010000 */
[----:B------:R-:W-:Y:S01]  /*2890*/  SHF.R.S32.HI R9, RZ, 0x3, R0 ;  /* 0x00000003ff097819 */ /* 0x000fe20000011400 */
[----:B------:R-:W-:Y:S01]  /*28a0*/  IMAD.SHL.U32 R5, R0, 0x40, RZ ;  /* 0x0000004000057824 */ /* 0x000fe200078e00ff */
[----:B------:R-:W-:Y:S01]  /*28b0*/  LOP3.LUT R4, R4, 0x3c, RZ, 0xc0, !PT ;  /* 0x0000003c04047812 */ /* 0x000fe200078ec0ff */
[C---:B------:R-:W-:Y:S01]  /*28c0*/  IMAD.SHL.U32 R8, R0.reuse, 0x8, RZ ;  /* 0x0000000800087824 */ /* 0x040fe200078e00ff */
[----:B------:R-:W-:Y:S01]  /*28d0*/  SGXT R9, R9, 0x1 ;  /* 0x000000010909781a */ /* 0x000fe20000000200 */
[----:B------:R-:W-:Y:S01]  /*28e0*/  ULDC.64 UR8, c[0x0][0x228] ;  /* 0x00008a0000087ab9 */ /* 0x000fe20000000a00 */
[----:B------:R-:W-:Y:S02]  /*28f0*/  LOP3.LUT R7, R0, 0x20, RZ, 0xc0, !PT ;  /* 0x0000002000077812 */ /* 0x000fe400078ec0ff */
[----:B------:R-:W-:Y:S02]  /*2900*/  LOP3.LUT R9, R9, 0xc0, RZ, 0xc0, !PT ;  /* 0x000000c009097812 */ /* 0x000fe400078ec0ff */
[----:B------:R-:W-:Y:S01]  /*2910*/  LOP3.LUT R4, R4, 0x40, R5, 0xf8, !PT ;  /* 0x0000004004047812 */ /* 0x000fe200078ef805 */
[----:B------:R-:W-:Y:S01]  /*2920*/  IMAD.SHL.U32 R5, R7, 0x2, RZ ;  /* 0x0000000207057824 */ /* 0x000fe200078e00ff */
[----:B------:R-:W-:-:S02]  /*2930*/  LOP3.LUT R8, R9, 0x38, R8, 0xf8, !PT ;  /* 0x0000003809087812 */ /* 0x000fc400078ef808 */
[----:B------:R-:W-:Y:S02]  /*2940*/  LEA.HI R4, R7, R4, RZ, 0x1c ;  /* 0x0000000407047211 */ /* 0x000fe400078fe0ff */
[----:B------:R-:W-:Y:S02]  /*2950*/  LOP3.LUT R10, R8, R5, RZ, 0x3c, !PT ;  /* 0x00000005080a7212 */ /* 0x000fe400078e3cff */
[----:B------:R-:W-:Y:S02]  /*2960*/  SHF.R.S32.HI R5, RZ, 0x4, R0 ;  /* 0x00000004ff057819 */ /* 0x000fe40000011400 */
[----:B------:R-:W-:Y:S02]  /*2970*/  PRMT R12, R28, 0x7632, R12 ;  /* 0x000076321c0c7816 */ /* 0x000fe4000000000c */
[C---:B------:R-:W-:Y:S01]  /*2980*/  LOP3.LUT R0, R4.reuse, 0x4, RZ, 0x3c, !PT ;  /* 0x0000000404007812 */ /* 0x040fe200078e3cff */
[----:B------:R0:W-:Y:S01]  /*2990*/  STS.U16 [R4+UR4], R28 ;  /* 0x0000001c04007988 */ /* 0x0001e20008000404 */
[----:B------:R-:W-:-:S02]  /*29a0*/  LOP3.LUT R7, R4, 0x40, RZ, 0x3c, !PT ;  /* 0x0000004004077812 */ /* 0x000fc400078e3cff */
[----:B------:R-:W-:Y:S01]  /*29b0*/  PRMT R14, R30, 0x7632, R14 ;  /* 0x000076321e0e7816 */ /* 0x000fe2000000000e */
[----:B------:R1:W-:Y:S01]  /*29c0*/  STS.U16 [R0+UR4+0x100], R12 ;  /* 0x0001000c00007988 */ /* 0x0003e20008000404 */
[----:B------:R-:W-:Y:S02]  /*29d0*/  LOP3.LUT R8, R4, 0x44, RZ, 0x3c, !PT ;  /* 0x0000004404087812 */ /* 0x000fe400078e3cff */
[----:B------:R-:W-:Y:S01]  /*29e0*/  SGXT R5, R5, 0x1 ;  /* 0x000000010505781a */ /* 0x000fe20000000200 */
[----:B------:R-:W-:Y:S01]  /*29f0*/  STS.U16 [R7+UR4+0x80], R30 ;  /* 0x0000801e07007988 */ /* 0x000fe20008000404 */
[----:B------:R-:W-:Y:S02]  /*2a00*/  ISETP.GE.AND P0, PT, R2, UR8, PT ;  /* 0x0000000802007c0c */ /* 0x000fe4000bf06270 */
[----:B------:R-:W-:Y:S01]  /*2a10*/  LOP3.LUT R10, R10, 0x104, R5, 0xf8, !PT ;  /* 0x000001040a0a7812 */ /* 0x000fe200078ef805 */
[----:B------:R2:W-:Y:S01]  /*2a20*/  STS.U16 [R8+UR4+0x180], R14 ;  /* 0x0001800e08007988 */ /* 0x0005e20008000404 */
[----:B0-----:R-:W-:-:S02]  /*2a30*/  LOP3.LUT R4, R6, 0x8, R3, 0xfe, !PT ;  /* 0x0000000806047812 */ /* 0x001fc400078efe03 */
[----:B------:R-:W-:Y:S01]  /*2a40*/  LOP3.LUT R9, R10, 0x4, RZ, 0x3c, !PT ;  /* 0x000000040a097812 */ /* 0x000fe200078e3cff */
[----:B------:R-:W-:Y:S01]  /*2a50*/  BAR.SYNC.DEFER_BLOCKING 0x0 ;  /* 0x0000000000007b1d */ /* 0x000fe20000010000 */
[----:B-1----:R-:W-:-:S05]  /*2a60*/  LOP3.LUT R0, R6, 0xc, R3, 0xfe, !PT ;  /* 0x0000000c06007812 */ /* 0x002fca00078efe03 */
[----:B------:R-:W0:Y:S04]  /*2a70*/  LDS R11, [R10+UR4] ;  /* 0x000000040a0b7984 */ /* 0x000e280008000800 */
[----:B------:R1:W3:Y:S01]  /*2a80*/  LDS R13, [R9+UR4] ;  /* 0x00000004090d7984 */ /* 0x0002e20008000800 */
[----:B------:R-:W-:Y:S02]  /*2a90*/  ULDC UR4, c[0x0][0x244] ;  /* 0x0000910000047ab9 */ /* 0x000fe40000000800 */
[----:B------:R-:W-:Y:S01]  /*2aa0*/  IMAD R5, R2, UR4, RZ ;  /* 0x0000000402057c24 */ /* 0x000fe2000f8e02ff */
[----:B------:R-:W-:Y:S01]  /*2ab0*/  ULDC.64 UR4, c[0x0][0x220] ;  /* 0x0000880000047ab9 */ /* 0x000fe20000000a00 */
[C---:B------:R-:W-:Y:S02]  /*2ac0*/  LOP3.LUT R2, R6.reuse, R3, RZ, 0xfc, !PT ;  /* 0x0000000306027212 */ /* 0x040fe400078efcff */
[----:B------:R-:W-:-:S02]  /*2ad0*/  LOP3.LUT R3, R6, 0x4, R3, 0xfe, !PT ;  /* 0x0000000406037812 */ /* 0x000fc400078efe03 */
[----:B--2---:R-:W-:Y:S01]  /*2ae0*/  LEA R8, P1, R5, UR4, 0x1 ;  /* 0x0000000405087c11 */ /* 0x004fe2000f8208ff */
[----:B------:R-:W-:Y:S01]  /*2af0*/  ULDC UR4, c[0x0][0x248] ;  /* 0x0000920000047ab9 */ /* 0x000fe20000000800 */
[C---:B------:R-:W-:Y:S01]  /*2b00*/  ISETP.LT.AND P3, PT, R2.reuse, UR9, !P0 ;  /* 0x0000000902007c0c */ /* 0x040fe2000c761270 */
[----:B------:R-:W-:Y:S01]  /*2b10*/  IMAD R7, R3, UR4, RZ ;  /* 0x0000000403077c24 */ /* 0x000fe2000f8e02ff */
[----:B------:R-:W-:Y:S01]  /*2b20*/  LEA.HI.X.SX32 R12, R5, UR5, 0x1, P1 ;  /* 0x00000005050c7c11 */ /* 0x000fe200088f0eff */
[----:B------:R-:W-:Y:S01]  /*2b30*/  IMAD R5, R2, UR4, RZ ;  /* 0x0000000402057c24 */ /* 0x000fe2000f8e02ff */
[----:B------:R-:W-:Y:S01]  /*2b40*/  ISETP.LT.AND P2, PT, R3, UR9, !P0 ;  /* 0x0000000903007c0c */ /* 0x000fe2000c741270 */
[C---:B-1----:R-:W-:Y:S01]  /*2b50*/  IMAD R9, R4.reuse, UR4, RZ ;  /* 0x0000000404097c24 */ /* 0x042fe2000f8e02ff */
[----:B------:R-:W-:Y:S01]  /*2b60*/  ISETP.LT.AND P1, PT, R4, UR9, !P0 ;  /* 0x0000000904007c0c */ /* 0x000fe2000c721270 */
[C---:B------:R-:W-:Y:S01]  /*2b70*/  IMAD R10, R0.reuse, UR4, RZ ;  /* 0x00000004000a7c24 */ /* 0x040fe2000f8e02ff */
[----:B------:R-:W-:-:S02]  /*2b80*/  ISETP.LT.AND P0, PT, R0, UR9, !P0 ;  /* 0x0000000900007c0c */ /* 0x000fc4000c701270 */
[-C--:B------:R-:W-:Y:S02]  /*2b90*/  LEA R2, P4, R5, R8.reuse, 0x1 ;  /* 0x0000000805027211 */ /* 0x080fe400078808ff */
[-C--:B------:R-:W-:Y:S02]  /*2ba0*/  LEA R4, P6, R7, R8.reuse, 0x1 ;  /* 0x0000000807047211 */ /* 0x080fe400078c08ff */
[----:B------:R-:W-:Y:S02]  /*2bb0*/  LEA R6, P5, R9, R8, 0x1 ;  /* 0x0000000809067211 */ /* 0x000fe400078a08ff */
[-C--:B------:R-:W-:Y:S02]  /*2bc0*/  LEA.HI.X.SX32 R3, R5, R12.reuse, 0x1, P4 ;  /* 0x0000000c05037211 */ /* 0x080fe400020f0eff */
[-C--:B------:R-:W-:Y:S02]  /*2bd0*/  LEA.HI.X.SX32 R5, R7, R12.reuse, 0x1, P6 ;  /* 0x0000000c07057211 */ /* 0x080fe400030f0eff */
[----:B------:R-:W-:-:S02]  /*2be0*/  LEA.HI.X.SX32 R7, R9, R12, 0x1, P5 ;  /* 0x0000000c09077211 */ /* 0x000fc400028f0eff */
[C---:B------:R-:W-:Y:S02]  /*2bf0*/  LEA R8, P4, R10.reuse, R8, 0x1 ;  /* 0x000000080a087211 */ /* 0x040fe400078808ff */
[----:B0-----:R-:W-:Y:S01]  /*2c00*/  PRMT R0, R11, 0x7632, R0 ;  /* 0x000076320b007816 */ /* 0x001fe20000000000 */
[----:B------:R0:W-:Y:S01]  /*2c10*/  @P3 STG.E.U16 desc[UR6][R2.64], R11 ;  /* 0x0000000b02003986 */ /* 0x0001e2000c101506 */
[----:B------:R-:W-:-:S03]  /*2c20*/  LEA.HI.X.SX32 R9, R10, R12, 0x1, P4 ;  /* 0x0000000c0a097211 */ /* 0x000fc600020f0eff */
[----:B---3--:R0:W-:Y:S04]  /*2c30*/  @P2 STG.E.U16 desc[UR6][R4.64], R13 ;  /* 0x0000000d04002986 */ /* 0x0081e8000c101506 */
[----:B------:R0:W-:Y:S01]  /*2c40*/  @P1 STG.E.U16 desc[UR6][R6.64], R0 ;  /* 0x0000000006001986 */ /* 0x0001e2000c101506 */
[----:B------:R-:W-:Y:S05]  /*2c50*/  @!P0 EXIT ;  /* 0x000000000000894d */ /* 0x000fea0003800000 */
[----:B0-----:R-:W-:-:S05]  /*2c60*/  PRMT R4, R13, 0x7632, R4 ;  /* 0x000076320d047816 */ /* 0x001fca0000000004 */
[----:B------:R-:W-:Y:S01]  /*2c70*/  STG.E.U16 desc[UR6][R8.64], R4 ;  /* 0x0000000408007986 */ /* 0x000fe2000c101506 */
[----:B------:R-:W-:Y:S05]  /*2c80*/  EXIT ;  /* 0x000000000000794d */ /* 0x000fea0003800000 */
.L_x_2:
[----:B------:R-:W-:-:S00]  /*2c90*/  BRA `(.L_x_2) ;  /* 0xfffffffc00fc7947 */ /* 0x000fc0000383ffff */
[----:B------:R-:W-:-:S00]  /*2ca0*/  NOP ;  /* 0x0000000000007918 */ /* 0x000fc00000000000 */
        /* <DEDUP_REMOVED lines=13> */
.L_x_3:


//--------------------- .nv.shared.matmul_kernel  --------------------------
	.section	.nv.shared.matmul_kernel,"aw",@nobits
	.sectionflags	@""
	.align	16
	.zero		1024


//--------------------- .nv.shared.reserved.0     --------------------------
	.section	.nv.shared.reserved.0,"aw",@nobits
	.weak		__nv_reservedSMEM_offset_0_alias
	.size		__nv_reservedSMEM_offset_0_alias, 0, 0
	.other		__nv_reservedSMEM_offset_0_alias,@"STO_CUDA_RESERVED_SHARED STV_DEFAULT"
__nv_reservedSMEM_offset_0_alias:
	.zero		0


//--------------------- .nv.constant0.matmul_kernel --------------------------
	.section	.nv.constant0.matmul_kernel,"a",@progbits
	.sectionflags	@""
	.align	4
.nv.constant0.matmul_kernel:
	.zero		608


//--------------------- SYMBOLS --------------------------

	.type		.nv.reservedSmem.offset0,@object
	.size		.nv.reservedSmem.offset0,0x4
